	.headerflags	@"EF_CUDA_TEXMODE_UNIFIED EF_CUDA_64BIT_ADDRESS EF_CUDA_SM75 EF_CUDA_VIRTUAL_SM(EF_CUDA_SM75)"
	.elftype	@"ET_EXEC"


//--------------------- .nv.info                  --------------------------
	.section	.nv.info,"",@"SHT_CUDA_INFO"
	.align	4


	//----- nvinfo : EIATTR_REGCOUNT
	.align		4
        /*0000*/ 	.byte	0x04, 0x2f
        /*0002*/ 	.short	(.L_1 - .L_0)
	.align		4
.L_0:
        /*0004*/ 	.word	index@(_Z13MandelbrotDS0P6uchar4iiifffffffS_iiiib)
        /*0008*/ 	.word	0x00000021


	//----- nvinfo : EIATTR_MAX_STACK_SIZE
	.align		4
.L_1:
        /*000c*/ 	.byte	0x04, 0x23
        /*000e*/ 	.short	(.L_3 - .L_2)
	.align		4
.L_2:
        /*0010*/ 	.word	index@(_Z13MandelbrotDS0P6uchar4iiifffffffS_iiiib)
        /*0014*/ 	.word	0x00000000


	//----- nvinfo : EIATTR_MIN_STACK_SIZE
	.align		4
.L_3:
        /*0018*/ 	.byte	0x04, 0x12
        /*001a*/ 	.short	(.L_5 - .L_4)
	.align		4
.L_4:
        /*001c*/ 	.word	index@(_Z13MandelbrotDS0P6uchar4iiifffffffS_iiiib)
        /*0020*/ 	.word	0x00000000


	//----- nvinfo : EIATTR_FRAME_SIZE
	.align		4
.L_5:
        /*0024*/ 	.byte	0x04, 0x11
        /*0026*/ 	.short	(.L_7 - .L_6)
	.align		4
.L_6:
        /*0028*/ 	.word	index@(_Z13MandelbrotDS0P6uchar4iiifffffffS_iiiib)
        /*002c*/ 	.word	0x00000000


	//----- nvinfo : EIATTR_REGCOUNT
	.align		4
.L_7:
        /*0030*/ 	.byte	0x04, 0x2f
        /*0032*/ 	.short	(.L_9 - .L_8)
	.align		4
.L_8:
        /*0034*/ 	.word	index@(_Z13MandelbrotDS1P6uchar4iiifffffffS_iiiib)
        /*0038*/ 	.word	0x00000023


	//----- nvinfo : EIATTR_MAX_STACK_SIZE
	.align		4
.L_9:
        /*003c*/ 	.byte	0x04, 0x23
        /*003e*/ 	.short	(.L_11 - .L_10)
	.align		4
.L_10:
        /*0040*/ 	.word	index@(_Z13MandelbrotDS1P6uchar4iiifffffffS_iiiib)
        /*0044*/ 	.word	0x00000000


	//----- nvinfo : EIATTR_MIN_STACK_SIZE
	.align		4
.L_11:
        /*0048*/ 	.byte	0x04, 0x12
        /*004a*/ 	.short	(.L_13 - .L_12)
	.align		4
.L_12:
        /*004c*/ 	.word	index@(_Z13MandelbrotDS1P6uchar4iiifffffffS_iiiib)
        /*0050*/ 	.word	0x00000000


	//----- nvinfo : EIATTR_FRAME_SIZE
	.align		4
.L_13:
        /*0054*/ 	.byte	0x04, 0x11
        /*0056*/ 	.short	(.L_15 - .L_14)
	.align		4
.L_14:
        /*0058*/ 	.word	index@(_Z13MandelbrotDS1P6uchar4iiifffffffS_iiiib)
        /*005c*/ 	.word	0x00000000


	//----- nvinfo : EIATTR_REGCOUNT
	.align		4
.L_15:
        /*0060*/ 	.byte	0x04, 0x2f
        /*0062*/ 	.short	(.L_17 - .L_16)
	.align		4
.L_16:
        /*0064*/ 	.word	index@(_Z11Mandelbrot0IfEvP6uchar4iiiT_S2_S2_S2_S2_S0_iiiib)
        /*0068*/ 	.word	0x00000018


	//----- nvinfo : EIATTR_MAX_STACK_SIZE
	.align		4
.L_17:
        /*006c*/ 	.byte	0x04, 0x23
        /*006e*/ 	.short	(.L_19 - .L_18)
	.align		4
.L_18:
        /*0070*/ 	.word	index@(_Z11Mandelbrot0IfEvP6uchar4iiiT_S2_S2_S2_S2_S0_iiiib)
        /*0074*/ 	.word	0x00000000


	//----- nvinfo : EIATTR_MIN_STACK_SIZE
	.align		4
.L_19:
        /*0078*/ 	.byte	0x04, 0x12
        /*007a*/ 	.short	(.L_21 - .L_20)
	.align		4
.L_20:
        /*007c*/ 	.word	index@(_Z11Mandelbrot0IfEvP6uchar4iiiT_S2_S2_S2_S2_S0_iiiib)
        /*0080*/ 	.word	0x00000000


	//----- nvinfo : EIATTR_FRAME_SIZE
	.align		4
.L_21:
        /*0084*/ 	.byte	0x04, 0x11
        /*0086*/ 	.short	(.L_23 - .L_22)
	.align		4
.L_22:
        /*0088*/ 	.word	index@(_Z11Mandelbrot0IfEvP6uchar4iiiT_S2_S2_S2_S2_S0_iiiib)
        /*008c*/ 	.word	0x00000000


	//----- nvinfo : EIATTR_REGCOUNT
	.align		4
.L_23:
        /*0090*/ 	.byte	0x04, 0x2f
        /*0092*/ 	.short	(.L_25 - .L_24)
	.align		4
.L_24:
        /*0094*/ 	.word	index@(_Z11Mandelbrot0IdEvP6uchar4iiiT_S2_S2_S2_S2_S0_iiiib)
        /*0098*/ 	.word	0x0000001a


	//----- nvinfo : EIATTR_MAX_STACK_SIZE
	.align		4
.L_25:
        /*009c*/ 	.byte	0x04, 0x23
        /*009e*/ 	.short	(.L_27 - .L_26)
	.align		4
.L_26:
        /*00a0*/ 	.word	index@(_Z11Mandelbrot0IdEvP6uchar4iiiT_S2_S2_S2_S2_S0_iiiib)
        /*00a4*/ 	.word	0x00000000


	//----- nvinfo : EIATTR_MIN_STACK_SIZE
	.align		4
.L_27:
        /*00a8*/ 	.byte	0x04, 0x12
        /*00aa*/ 	.short	(.L_29 - .L_28)
	.align		4
.L_28:
        /*00ac*/ 	.word	index@(_Z11Mandelbrot0IdEvP6uchar4iiiT_S2_S2_S2_S2_S0_iiiib)
        /*00b0*/ 	.word	0x00000000


	//----- nvinfo : EIATTR_FRAME_SIZE
	.align		4
.L_29:
        /*00b4*/ 	.byte	0x04, 0x11
        /*00b6*/ 	.short	(.L_31 - .L_30)
	.align		4
.L_30:
        /*00b8*/ 	.word	index@(_Z11Mandelbrot0IdEvP6uchar4iiiT_S2_S2_S2_S2_S0_iiiib)
        /*00bc*/ 	.word	0x00000000


	//----- nvinfo : EIATTR_REGCOUNT
	.align		4
.L_31:
        /*00c0*/ 	.byte	0x04, 0x2f
        /*00c2*/ 	.short	(.L_33 - .L_32)
	.align		4
.L_32:
        /*00c4*/ 	.word	index@(_Z11Mandelbrot1IfEvP6uchar4iiiT_S2_S2_S2_S2_S0_iiiib)
        /*00c8*/ 	.word	0x00000018


	//----- nvinfo : EIATTR_MAX_STACK_SIZE
	.align		4
.L_33:
        /*00cc*/ 	.byte	0x04, 0x23
        /*00ce*/ 	.short	(.L_35 - .L_34)
	.align		4
.L_34:
        /*00d0*/ 	.word	index@(_Z11Mandelbrot1IfEvP6uchar4iiiT_S2_S2_S2_S2_S0_iiiib)
        /*00d4*/ 	.word	0x00000000


	//----- nvinfo : EIATTR_MIN_STACK_SIZE
	.align		4
.L_35:
        /*00d8*/ 	.byte	0x04, 0x12
        /*00da*/ 	.short	(.L_37 - .L_36)
	.align		4
.L_36:
        /*00dc*/ 	.word	index@(_Z11Mandelbrot1IfEvP6uchar4iiiT_S2_S2_S2_S2_S0_iiiib)
        /*00e0*/ 	.word	0x00000000


	//----- nvinfo : EIATTR_FRAME_SIZE
	.align		4
.L_37:
        /*00e4*/ 	.byte	0x04, 0x11
        /*00e6*/ 	.short	(.L_39 - .L_38)
	.align		4
.L_38:
        /*00e8*/ 	.word	index@(_Z11Mandelbrot1IfEvP6uchar4iiiT_S2_S2_S2_S2_S0_iiiib)
        /*00ec*/ 	.word	0x00000000


	//----- nvinfo : EIATTR_REGCOUNT
	.align		4
.L_39:
        /*00f0*/ 	.byte	0x04, 0x2f
        /*00f2*/ 	.short	(.L_41 - .L_40)
	.align		4
.L_40:
        /*00f4*/ 	.word	index@(_Z11Mandelbrot1IdEvP6uchar4iiiT_S2_S2_S2_S2_S0_iiiib)
        /*00f8*/ 	.word	0x0000001c


	//----- nvinfo : EIATTR_MAX_STACK_SIZE
	.align		4
.L_41:
        /*00fc*/ 	.byte	0x04, 0x23
        /*00fe*/ 	.short	(.L_43 - .L_42)
	.align		4
.L_42:
        /*0100*/ 	.word	index@(_Z11Mandelbrot1IdEvP6uchar4iiiT_S2_S2_S2_S2_S0_iiiib)
        /*0104*/ 	.word	0x00000000


	//----- nvinfo : EIATTR_MIN_STACK_SIZE
	.align		4
.L_43:
        /*0108*/ 	.byte	0x04, 0x12
        /*010a*/ 	.short	(.L_45 - .L_44)
	.align		4
.L_44:
        /*010c*/ 	.word	index@(_Z11Mandelbrot1IdEvP6uchar4iiiT_S2_S2_S2_S2_S0_iiiib)
        /*0110*/ 	.word	0x00000000


	//----- nvinfo : EIATTR_FRAME_SIZE
	.align		4
.L_45:
        /*0114*/ 	.byte	0x04, 0x11
        /*0116*/ 	.short	(.L_47 - .L_46)
	.align		4
.L_46:
        /*0118*/ 	.word	index@(_Z11Mandelbrot1IdEvP6uchar4iiiT_S2_S2_S2_S2_S0_iiiib)
        /*011c*/ 	.word	0x00000000
.L_47:


//--------------------- .nv.info._Z11Mandelbrot1IdEvP6uchar4iiiT_S2_S2_S2_S2_S0_iiiib --------------------------
	.section	.nv.info._Z11Mandelbrot1IdEvP6uchar4iiiT_S2_S2_S2_S2_S0_iiiib,"",@"SHT_CUDA_INFO"
	.align	4


	//----- nvinfo : EIATTR_PARAM_CBANK
	.align		4
        /*0000*/ 	.byte	0x04, 0x0a
        /*0002*/ 	.short	(.L_49 - .L_48)
	.align		4
.L_48:
        /*0004*/ 	.word	index@(.nv.constant0._Z11Mandelbrot1IdEvP6uchar4iiiT_S2_S2_S2_S2_S0_iiiib)
        /*0008*/ 	.short	0x0160
        /*000a*/ 	.short	0x0055


	//----- nvinfo : EIATTR_CBANK_PARAM_SIZE
	.align		4
.L_49:
        /*000c*/ 	.byte	0x03, 0x19
        /*000e*/ 	.short	0x0055


	//----- nvinfo : EIATTR_KPARAM_INFO
	.align		4
        /*0010*/ 	.byte	0x04, 0x17
        /*0012*/ 	.short	(.L_51 - .L_50)
.L_50:
        /*0014*/ 	.word	0x00000000
        /*0018*/ 	.short	0x000e
        /*001a*/ 	.short	0x0054
        /*001c*/ 	.byte	0x00, 0xf0, 0x05, 0x00


	//----- nvinfo : EIATTR_KPARAM_INFO
	.align		4
.L_51:
        /*0020*/ 	.byte	0x04, 0x17
        /*0022*/ 	.short	(.L_53 - .L_52)
.L_52:
        /*0024*/ 	.word	0x00000000
        /*0028*/ 	.short	0x000d
        /*002a*/ 	.short	0x0050
        /*002c*/ 	.byte	0x00, 0xf0, 0x11, 0x00


	//----- nvinfo : EIATTR_KPARAM_INFO
	.align		4
.L_53:
        /*0030*/ 	.byte	0x04, 0x17
        /*0032*/ 	.short	(.L_55 - .L_54)
.L_54:
        /*0034*/ 	.word	0x00000000
        /*0038*/ 	.short	0x000c
        /*003a*/ 	.short	0x004c
        /*003c*/ 	.byte	0x00, 0xf0, 0x11, 0x00


	//----- nvinfo : EIATTR_KPARAM_INFO
	.align		4
.L_55:
        /*0040*/ 	.byte	0x04, 0x17
        /*0042*/ 	.short	(.L_57 - .L_56)
.L_56:
        /*0044*/ 	.word	0x00000000
        /*0048*/ 	.short	0x000b
        /*004a*/ 	.short	0x0048
        /*004c*/ 	.byte	0x00, 0xf0, 0x11, 0x00


	//----- nvinfo : EIATTR_KPARAM_INFO
	.align		4
.L_57:
        /*0050*/ 	.byte	0x04, 0x17
        /*0052*/ 	.short	(.L_59 - .L_58)
.L_58:
        /*0054*/ 	.word	0x00000000
        /*0058*/ 	.short	0x000a
        /*005a*/ 	.short	0x0044
        /*005c*/ 	.byte	0x00, 0xf0, 0x11, 0x00


	//----- nvinfo : EIATTR_KPARAM_INFO
	.align		4
.L_59:
        /*0060*/ 	.byte	0x04, 0x17
        /*0062*/ 	.short	(.L_61 - .L_60)
.L_60:
        /*0064*/ 	.word	0x00000000
        /*0068*/ 	.short	0x0009
        /*006a*/ 	.short	0x0040
        /*006c*/ 	.byte	0x00, 0xf0, 0x11, 0x00


	//----- nvinfo : EIATTR_KPARAM_INFO
	.align		4
.L_61:
        /*0070*/ 	.byte	0x04, 0x17
        /*0072*/ 	.short	(.L_63 - .L_62)
.L_62:
        /*0074*/ 	.word	0x00000000
        /*0078*/ 	.short	0x0008
        /*007a*/ 	.short	0x0038
        /*007c*/ 	.byte	0x00, 0xf0, 0x21, 0x00


	//----- nvinfo : EIATTR_KPARAM_INFO
	.align		4
.L_63:
        /*0080*/ 	.byte	0x04, 0x17
        /*0082*/ 	.short	(.L_65 - .L_64)
.L_64:
        /*0084*/ 	.word	0x00000000
        /*0088*/ 	.short	0x0007
        /*008a*/ 	.short	0x0030
        /*008c*/ 	.byte	0x00, 0xf0, 0x21, 0x00


	//----- nvinfo : EIATTR_KPARAM_INFO
	.align		4
.L_65:
        /*0090*/ 	.byte	0x04, 0x17
        /*0092*/ 	.short	(.L_67 - .L_66)
.L_66:
        /*0094*/ 	.word	0x00000000
        /*0098*/ 	.short	0x0006
        /*009a*/ 	.short	0x0028
        /*009c*/ 	.byte	0x00, 0xf0, 0x21, 0x00


	//----- nvinfo : EIATTR_KPARAM_INFO
	.align		4
.L_67:
        /*00a0*/ 	.byte	0x04, 0x17
        /*00a2*/ 	.short	(.L_69 - .L_68)
.L_68:
        /*00a4*/ 	.word	0x00000000
        /*00a8*/ 	.short	0x0005
        /*00aa*/ 	.short	0x0020
        /*00ac*/ 	.byte	0x00, 0xf0, 0x21, 0x00


	//----- nvinfo : EIATTR_KPARAM_INFO
	.align		4
.L_69:
        /*00b0*/ 	.byte	0x04, 0x17
        /*00b2*/ 	.short	(.L_71 - .L_70)
.L_70:
        /*00b4*/ 	.word	0x00000000
        /*00b8*/ 	.short	0x0004
        /*00ba*/ 	.short	0x0018
        /*00bc*/ 	.byte	0x00, 0xf0, 0x21, 0x00


	//----- nvinfo : EIATTR_KPARAM_INFO
	.align		4
.L_71:
        /*00c0*/ 	.byte	0x04, 0x17
        /*00c2*/ 	.short	(.L_73 - .L_72)
.L_72:
        /*00c4*/ 	.word	0x00000000
        /*00c8*/ 	.short	0x0003
        /*00ca*/ 	.short	0x0010
        /*00cc*/ 	.byte	0x00, 0xf0, 0x11, 0x00


	//----- nvinfo : EIATTR_KPARAM_INFO
	.align		4
.L_73:
        /*00d0*/ 	.byte	0x04, 0x17
        /*00d2*/ 	.short	(.L_75 - .L_74)
.L_74:
        /*00d4*/ 	.word	0x00000000
        /*00d8*/ 	.short	0x0002
        /*00da*/ 	.short	0x000c
        /*00dc*/ 	.byte	0x00, 0xf0, 0x11, 0x00


	//----- nvinfo : EIATTR_KPARAM_INFO
	.align		4
.L_75:
        /*00e0*/ 	.byte	0x04, 0x17
        /*00e2*/ 	.short	(.L_77 - .L_76)
.L_76:
        /*00e4*/ 	.word	0x00000000
        /*00e8*/ 	.short	0x0001
        /*00ea*/ 	.short	0x0008
        /*00ec*/ 	.byte	0x00, 0xf0, 0x11, 0x00


	//----- nvinfo : EIATTR_KPARAM_INFO
	.align		4
.L_77:
        /*00f0*/ 	.byte	0x04, 0x17
        /*00f2*/ 	.short	(.L_79 - .L_78)
.L_78:
        /*00f4*/ 	.word	0x00000000
        /*00f8*/ 	.short	0x0000
        /*00fa*/ 	.short	0x0000
        /*00fc*/ 	.byte	0x00, 0xf0, 0x21, 0x00


	//----- nvinfo : EIATTR_MAXREG_COUNT
	.align		4
.L_79:
        /*0100*/ 	.byte	0x03, 0x1b
        /*0102*/ 	.short	0x00ff


	//----- nvinfo : EIATTR_EXIT_INSTR_OFFSETS
	.align		4
        /*0104*/ 	.byte	0x04, 0x1c
        /*0106*/ 	.short	(.L_81 - .L_80)


	//   ....[0]....
.L_80:
        /*0108*/ 	.word	0x00000030


	//   ....[1]....
        /*010c*/ 	.word	0x00001da0


	//----- nvinfo : EIATTR_CRS_STACK_SIZE
	.align		4
.L_81:
        /*0110*/ 	.byte	0x04, 0x1e
        /*0112*/ 	.short	(.L_83 - .L_82)
.L_82:
        /*0114*/ 	.word	0x00000000
.L_83:


//--------------------- .nv.info._Z11Mandelbrot1IfEvP6uchar4iiiT_S2_S2_S2_S2_S0_iiiib --------------------------
	.section	.nv.info._Z11Mandelbrot1IfEvP6uchar4iiiT_S2_S2_S2_S2_S0_iiiib,"",@"SHT_CUDA_INFO"
	.align	4


	//----- nvinfo : EIATTR_PARAM_CBANK
	.align		4
        /*0000*/ 	.byte	0x04, 0x0a
        /*0002*/ 	.short	(.L_85 - .L_84)
	.align		4
.L_84:
        /*0004*/ 	.word	index@(.nv.constant0._Z11Mandelbrot1IfEvP6uchar4iiiT_S2_S2_S2_S2_S0_iiiib)
        /*0008*/ 	.short	0x0160
        /*000a*/ 	.short	0x003d


	//----- nvinfo : EIATTR_CBANK_PARAM_SIZE
	.align		4
.L_85:
        /*000c*/ 	.byte	0x03, 0x19
        /*000e*/ 	.short	0x003d


	//----- nvinfo : EIATTR_KPARAM_INFO
	.align		4
        /*0010*/ 	.byte	0x04, 0x17
        /*0012*/ 	.short	(.L_87 - .L_86)
.L_86:
        /*0014*/ 	.word	0x00000000
        /*0018*/ 	.short	0x000e
        /*001a*/ 	.short	0x003c
        /*001c*/ 	.byte	0x00, 0xf0, 0x05, 0x00


	//----- nvinfo : EIATTR_KPARAM_INFO
	.align		4
.L_87:
        /*0020*/ 	.byte	0x04, 0x17
        /*0022*/ 	.short	(.L_89 - .L_88)
.L_88:
        /*0024*/ 	.word	0x00000000
        /*0028*/ 	.short	0x000d
        /*002a*/ 	.short	0x0038
        /*002c*/ 	.byte	0x00, 0xf0, 0x11, 0x00


	//----- nvinfo : EIATTR_KPARAM_INFO
	.align		4
.L_89:
        /*0030*/ 	.byte	0x04, 0x17
        /*0032*/ 	.short	(.L_91 - .L_90)
.L_90:
        /*0034*/ 	.word	0x00000000
        /*0038*/ 	.short	0x000c
        /*003a*/ 	.short	0x0034
        /*003c*/ 	.byte	0x00, 0xf0, 0x11, 0x00


	//----- nvinfo : EIATTR_KPARAM_INFO
	.align		4
.L_91:
        /*0040*/ 	.byte	0x04, 0x17
        /*0042*/ 	.short	(.L_93 - .L_92)
.L_92:
        /*0044*/ 	.word	0x00000000
        /*0048*/ 	.short	0x000b
        /*004a*/ 	.short	0x0030
        /*004c*/ 	.byte	0x00, 0xf0, 0x11, 0x00


	//----- nvinfo : EIATTR_KPARAM_INFO
	.align		4
.L_93:
        /*0050*/ 	.byte	0x04, 0x17
        /*0052*/ 	.short	(.L_95 - .L_94)
.L_94:
        /*0054*/ 	.word	0x00000000
        /*0058*/ 	.short	0x000a
        /*005a*/ 	.short	0x002c
        /*005c*/ 	.byte	0x00, 0xf0, 0x11, 0x00


	//----- nvinfo : EIATTR_KPARAM_INFO
	.align		4
.L_95:
        /*0060*/ 	.byte	0x04, 0x17
        /*0062*/ 	.short	(.L_97 - .L_96)
.L_96:
        /*0064*/ 	.word	0x00000000
        /*0068*/ 	.short	0x0009
        /*006a*/ 	.short	0x0028
        /*006c*/ 	.byte	0x00, 0xf0, 0x11, 0x00


	//----- nvinfo : EIATTR_KPARAM_INFO
	.align		4
.L_97:
        /*0070*/ 	.byte	0x04, 0x17
        /*0072*/ 	.short	(.L_99 - .L_98)
.L_98:
        /*0074*/ 	.word	0x00000000
        /*0078*/ 	.short	0x0008
        /*007a*/ 	.short	0x0024
        /*007c*/ 	.byte	0x00, 0xf0, 0x11, 0x00


	//----- nvinfo : EIATTR_KPARAM_INFO
	.align		4
.L_99:
        /*0080*/ 	.byte	0x04, 0x17
        /*0082*/ 	.short	(.L_101 - .L_100)
.L_100:
        /*0084*/ 	.word	0x00000000
        /*0088*/ 	.short	0x0007
        /*008a*/ 	.short	0x0020
        /*008c*/ 	.byte	0x00, 0xf0, 0x11, 0x00


	//----- nvinfo : EIATTR_KPARAM_INFO
	.align		4
.L_101:
        /*0090*/ 	.byte	0x04, 0x17
        /*0092*/ 	.short	(.L_103 - .L_102)
.L_102:
        /*0094*/ 	.word	0x00000000
        /*0098*/ 	.short	0x0006
        /*009a*/ 	.short	0x001c
        /*009c*/ 	.byte	0x00, 0xf0, 0x11, 0x00


	//----- nvinfo : EIATTR_KPARAM_INFO
	.align		4
.L_103:
        /*00a0*/ 	.byte	0x04, 0x17
        /*00a2*/ 	.short	(.L_105 - .L_104)
.L_104:
        /*00a4*/ 	.word	0x00000000
        /*00a8*/ 	.short	0x0005
        /*00aa*/ 	.short	0x0018
        /*00ac*/ 	.byte	0x00, 0xf0, 0x11, 0x00


	//----- nvinfo : EIATTR_KPARAM_INFO
	.align		4
.L_105:
        /*00b0*/ 	.byte	0x04, 0x17
        /*00b2*/ 	.short	(.L_107 - .L_106)
.L_106:
        /*00b4*/ 	.word	0x00000000
        /*00b8*/ 	.short	0x0004
        /*00ba*/ 	.short	0x0014
        /*00bc*/ 	.byte	0x00, 0xf0, 0x11, 0x00


	//----- nvinfo : EIATTR_KPARAM_INFO
	.align		4
.L_107:
        /*00c0*/ 	.byte	0x04, 0x17
        /*00c2*/ 	.short	(.L_109 - .L_108)
.L_108:
        /*00c4*/ 	.word	0x00000000
        /*00c8*/ 	.short	0x0003
        /*00ca*/ 	.short	0x0010
        /*00cc*/ 	.byte	0x00, 0xf0, 0x11, 0x00


	//----- nvinfo : EIATTR_KPARAM_INFO
	.align		4
.L_109:
        /*00d0*/ 	.byte	0x04, 0x17
        /*00d2*/ 	.short	(.L_111 - .L_110)
.L_110:
        /*00d4*/ 	.word	0x00000000
        /*00d8*/ 	.short	0x0002
        /*00da*/ 	.short	0x000c
        /*00dc*/ 	.byte	0x00, 0xf0, 0x11, 0x00


	//----- nvinfo : EIATTR_KPARAM_INFO
	.align		4
.L_111:
        /*00e0*/ 	.byte	0x04, 0x17
        /*00e2*/ 	.short	(.L_113 - .L_112)
.L_112:
        /*00e4*/ 	.word	0x00000000
        /*00e8*/ 	.short	0x0001
        /*00ea*/ 	.short	0x0008
        /*00ec*/ 	.byte	0x00, 0xf0, 0x11, 0x00


	//----- nvinfo : EIATTR_KPARAM_INFO
	.align		4
.L_113:
        /*00f0*/ 	.byte	0x04, 0x17
        /*00f2*/ 	.short	(.L_115 - .L_114)
.L_114:
        /*00f4*/ 	.word	0x00000000
        /*00f8*/ 	.short	0x0000
        /*00fa*/ 	.short	0x0000
        /*00fc*/ 	.byte	0x00, 0xf0, 0x21, 0x00


	//----- nvinfo : EIATTR_MAXREG_COUNT
	.align		4
.L_115:
        /*0100*/ 	.byte	0x03, 0x1b
        /*0102*/ 	.short	0x00ff


	//----- nvinfo : EIATTR_EXIT_INSTR_OFFSETS
	.align		4
        /*0104*/ 	.byte	0x04, 0x1c
        /*0106*/ 	.short	(.L_117 - .L_116)


	//   ....[0]....
.L_116:
        /*0108*/ 	.word	0x00000030


	//   ....[1]....
        /*010c*/ 	.word	0x00001d50


	//----- nvinfo : EIATTR_CRS_STACK_SIZE
	.align		4
.L_117:
        /*0110*/ 	.byte	0x04, 0x1e
        /*0112*/ 	.short	(.L_119 - .L_118)
.L_118:
        /*0114*/ 	.word	0x00000000
.L_119:


//--------------------- .nv.info._Z11Mandelbrot0IdEvP6uchar4iiiT_S2_S2_S2_S2_S0_iiiib --------------------------
	.section	.nv.info._Z11Mandelbrot0IdEvP6uchar4iiiT_S2_S2_S2_S2_S0_iiiib,"",@"SHT_CUDA_INFO"
	.align	4


	//----- nvinfo : EIATTR_PARAM_CBANK
	.align		4
        /*0000*/ 	.byte	0x04, 0x0a
        /*0002*/ 	.short	(.L_121 - .L_120)
	.align		4
.L_120:
        /*0004*/ 	.word	index@(.nv.constant0._Z11Mandelbrot0IdEvP6uchar4iiiT_S2_S2_S2_S2_S0_iiiib)
        /*0008*/ 	.short	0x0160
        /*000a*/ 	.short	0x0055


	//----- nvinfo : EIATTR_CBANK_PARAM_SIZE
	.align		4
.L_121:
        /*000c*/ 	.byte	0x03, 0x19
        /*000e*/ 	.short	0x0055


	//----- nvinfo : EIATTR_KPARAM_INFO
	.align		4
        /*0010*/ 	.byte	0x04, 0x17
        /*0012*/ 	.short	(.L_123 - .L_122)
.L_122:
        /*0014*/ 	.word	0x00000000
        /*0018*/ 	.short	0x000e
        /*001a*/ 	.short	0x0054
        /*001c*/ 	.byte	0x00, 0xf0, 0x05, 0x00


	//----- nvinfo : EIATTR_KPARAM_INFO
	.align		4
.L_123:
        /*0020*/ 	.byte	0x04, 0x17
        /*0022*/ 	.short	(.L_125 - .L_124)
.L_124:
        /*0024*/ 	.word	0x00000000
        /*0028*/ 	.short	0x000d
        /*002a*/ 	.short	0x0050
        /*002c*/ 	.byte	0x00, 0xf0, 0x11, 0x00


	//----- nvinfo : EIATTR_KPARAM_INFO
	.align		4
.L_125:
        /*0030*/ 	.byte	0x04, 0x17
        /*0032*/ 	.short	(.L_127 - .L_126)
.L_126:
        /*0034*/ 	.word	0x00000000
        /*0038*/ 	.short	0x000c
        /*003a*/ 	.short	0x004c
        /*003c*/ 	.byte	0x00, 0xf0, 0x11, 0x00


	//----- nvinfo : EIATTR_KPARAM_INFO
	.align		4
.L_127:
        /*0040*/ 	.byte	0x04, 0x17
        /*0042*/ 	.short	(.L_129 - .L_128)
.L_128:
        /*0044*/ 	.word	0x00000000
        /*0048*/ 	.short	0x000b
        /*004a*/ 	.short	0x0048
        /*004c*/ 	.byte	0x00, 0xf0, 0x11, 0x00


	//----- nvinfo : EIATTR_KPARAM_INFO
	.align		4
.L_129:
        /*0050*/ 	.byte	0x04, 0x17
        /*0052*/ 	.short	(.L_131 - .L_130)
.L_130:
        /*0054*/ 	.word	0x00000000
        /*0058*/ 	.short	0x000a
        /*005a*/ 	.short	0x0044
        /*005c*/ 	.byte	0x00, 0xf0, 0x11, 0x00


	//----- nvinfo : EIATTR_KPARAM_INFO
	.align		4
.L_131:
        /*0060*/ 	.byte	0x04, 0x17
        /*0062*/ 	.short	(.L_133 - .L_132)
.L_132:
        /*0064*/ 	.word	0x00000000
        /*0068*/ 	.short	0x0009
        /*006a*/ 	.short	0x0040
        /*006c*/ 	.byte	0x00, 0xf0, 0x11, 0x00


	//----- nvinfo : EIATTR_KPARAM_INFO
	.align		4
.L_133:
        /*0070*/ 	.byte	0x04, 0x17
        /*0072*/ 	.short	(.L_135 - .L_134)
.L_134:
        /*0074*/ 	.word	0x00000000
        /*0078*/ 	.short	0x0008
        /*007a*/ 	.short	0x0038
        /*007c*/ 	.byte	0x00, 0xf0, 0x21, 0x00


	//----- nvinfo : EIATTR_KPARAM_INFO
	.align		4
.L_135:
        /*0080*/ 	.byte	0x04, 0x17
        /*0082*/ 	.short	(.L_137 - .L_136)
.L_136:
        /*0084*/ 	.word	0x00000000
        /*0088*/ 	.short	0x0007
        /*008a*/ 	.short	0x0030
        /*008c*/ 	.byte	0x00, 0xf0, 0x21, 0x00


	//----- nvinfo : EIATTR_KPARAM_INFO
	.align		4
.L_137:
        /*0090*/ 	.byte	0x04, 0x17
        /*0092*/ 	.short	(.L_139 - .L_138)
.L_138:
        /*0094*/ 	.word	0x00000000
        /*0098*/ 	.short	0x0006
        /*009a*/ 	.short	0x0028
        /*009c*/ 	.byte	0x00, 0xf0, 0x21, 0x00


	//----- nvinfo : EIATTR_KPARAM_INFO
	.align		4
.L_139:
        /*00a0*/ 	.byte	0x04, 0x17
        /*00a2*/ 	.short	(.L_141 - .L_140)
.L_140:
        /*00a4*/ 	.word	0x00000000
        /*00a8*/ 	.short	0x0005
        /*00aa*/ 	.short	0x0020
        /*00ac*/ 	.byte	0x00, 0xf0, 0x21, 0x00


	//----- nvinfo : EIATTR_KPARAM_INFO
	.align		4
.L_141:
        /*00b0*/ 	.byte	0x04, 0x17
        /*00b2*/ 	.short	(.L_143 - .L_142)
.L_142:
        /*00b4*/ 	.word	0x00000000
        /*00b8*/ 	.short	0x0004
        /*00ba*/ 	.short	0x0018
        /*00bc*/ 	.byte	0x00, 0xf0, 0x21, 0x00


	//----- nvinfo : EIATTR_KPARAM_INFO
	.align		4
.L_143:
        /*00c0*/ 	.byte	0x04, 0x17
        /*00c2*/ 	.short	(.L_145 - .L_144)
.L_144:
        /*00c4*/ 	.word	0x00000000
        /*00c8*/ 	.short	0x0003
        /*00ca*/ 	.short	0x0010
        /*00cc*/ 	.byte	0x00, 0xf0, 0x11, 0x00


	//----- nvinfo : EIATTR_KPARAM_INFO
	.align		4
.L_145:
        /*00d0*/ 	.byte	0x04, 0x17
        /*00d2*/ 	.short	(.L_147 - .L_146)
.L_146:
        /*00d4*/ 	.word	0x00000000
        /*00d8*/ 	.short	0x0002
        /*00da*/ 	.short	0x000c
        /*00dc*/ 	.byte	0x00, 0xf0, 0x11, 0x00


	//----- nvinfo : EIATTR_KPARAM_INFO
	.align		4
.L_147:
        /*00e0*/ 	.byte	0x04, 0x17
        /*00e2*/ 	.short	(.L_149 - .L_148)
.L_148:
        /*00e4*/ 	.word	0x00000000
        /*00e8*/ 	.short	0x0001
        /*00ea*/ 	.short	0x0008
        /*00ec*/ 	.byte	0x00, 0xf0, 0x11, 0x00


	//----- nvinfo : EIATTR_KPARAM_INFO
	.align		4
.L_149:
        /*00f0*/ 	.byte	0x04, 0x17
        /*00f2*/ 	.short	(.L_151 - .L_150)
.L_150:
        /*00f4*/ 	.word	0x00000000
        /*00f8*/ 	.short	0x0000
        /*00fa*/ 	.short	0x0000
        /*00fc*/ 	.byte	0x00, 0xf0, 0x21, 0x00


	//----- nvinfo : EIATTR_MAXREG_COUNT
	.align		4
.L_151:
        /*0100*/ 	.byte	0x03, 0x1b
        /*0102*/ 	.short	0x00ff


	//----- nvinfo : EIATTR_EXIT_INSTR_OFFSETS
	.align		4
        /*0104*/ 	.byte	0x04, 0x1c
        /*0106*/ 	.short	(.L_153 - .L_152)


	//   ....[0]....
.L_152:
        /*0108*/ 	.word	0x00000030


	//   ....[1]....
        /*010c*/ 	.word	0x00001820


	//----- nvinfo : EIATTR_CRS_STACK_SIZE
	.align		4
.L_153:
        /*0110*/ 	.byte	0x04, 0x1e
        /*0112*/ 	.short	(.L_155 - .L_154)
.L_154:
        /*0114*/ 	.word	0x00000000
.L_155:


//--------------------- .nv.info._Z11Mandelbrot0IfEvP6uchar4iiiT_S2_S2_S2_S2_S0_iiiib --------------------------
	.section	.nv.info._Z11Mandelbrot0IfEvP6uchar4iiiT_S2_S2_S2_S2_S0_iiiib,"",@"SHT_CUDA_INFO"
	.align	4


	//----- nvinfo : EIATTR_PARAM_CBANK
	.align		4
        /*0000*/ 	.byte	0x04, 0x0a
        /*0002*/ 	.short	(.L_157 - .L_156)
	.align		4
.L_156:
        /*0004*/ 	.word	index@(.nv.constant0._Z11Mandelbrot0IfEvP6uchar4iiiT_S2_S2_S2_S2_S0_iiiib)
        /*0008*/ 	.short	0x0160
        /*000a*/ 	.short	0x003d


	//----- nvinfo : EIATTR_CBANK_PARAM_SIZE
	.align		4
.L_157:
        /*000c*/ 	.byte	0x03, 0x19
        /*000e*/ 	.short	0x003d


	//----- nvinfo : EIATTR_KPARAM_INFO
	.align		4
        /*0010*/ 	.byte	0x04, 0x17
        /*0012*/ 	.short	(.L_159 - .L_158)
.L_158:
        /*0014*/ 	.word	0x00000000
        /*0018*/ 	.short	0x000e
        /*001a*/ 	.short	0x003c
        /*001c*/ 	.byte	0x00, 0xf0, 0x05, 0x00


	//----- nvinfo : EIATTR_KPARAM_INFO
	.align		4
.L_159:
        /*0020*/ 	.byte	0x04, 0x17
        /*0022*/ 	.short	(.L_161 - .L_160)
.L_160:
        /*0024*/ 	.word	0x00000000
        /*0028*/ 	.short	0x000d
        /*002a*/ 	.short	0x0038
        /*002c*/ 	.byte	0x00, 0xf0, 0x11, 0x00


	//----- nvinfo : EIATTR_KPARAM_INFO
	.align		4
.L_161:
        /*0030*/ 	.byte	0x04, 0x17
        /*0032*/ 	.short	(.L_163 - .L_162)
.L_162:
        /*0034*/ 	.word	0x00000000
        /*0038*/ 	.short	0x000c
        /*003a*/ 	.short	0x0034
        /*003c*/ 	.byte	0x00, 0xf0, 0x11, 0x00


	//----- nvinfo : EIATTR_KPARAM_INFO
	.align		4
.L_163:
        /*0040*/ 	.byte	0x04, 0x17
        /*0042*/ 	.short	(.L_165 - .L_164)
.L_164:
        /*0044*/ 	.word	0x00000000
        /*0048*/ 	.short	0x000b
        /*004a*/ 	.short	0x0030
        /*004c*/ 	.byte	0x00, 0xf0, 0x11, 0x00


	//----- nvinfo : EIATTR_KPARAM_INFO
	.align		4
.L_165:
        /*0050*/ 	.byte	0x04, 0x17
        /*0052*/ 	.short	(.L_167 - .L_166)
.L_166:
        /*0054*/ 	.word	0x00000000
        /*0058*/ 	.short	0x000a
        /*005a*/ 	.short	0x002c
        /*005c*/ 	.byte	0x00, 0xf0, 0x11, 0x00


	//----- nvinfo : EIATTR_KPARAM_INFO
	.align		4
.L_167:
        /*0060*/ 	.byte	0x04, 0x17
        /*0062*/ 	.short	(.L_169 - .L_168)
.L_168:
        /*0064*/ 	.word	0x00000000
        /*0068*/ 	.short	0x0009
        /*006a*/ 	.short	0x0028
        /*006c*/ 	.byte	0x00, 0xf0, 0x11, 0x00


	//----- nvinfo : EIATTR_KPARAM_INFO
	.align		4
.L_169:
        /*0070*/ 	.byte	0x04, 0x17
        /*0072*/ 	.short	(.L_171 - .L_170)
.L_170:
        /*0074*/ 	.word	0x00000000
        /*0078*/ 	.short	0x0008
        /*007a*/ 	.short	0x0024
        /*007c*/ 	.byte	0x00, 0xf0, 0x11, 0x00


	//----- nvinfo : EIATTR_KPARAM_INFO
	.align		4
.L_171:
        /*0080*/ 	.byte	0x04, 0x17
        /*0082*/ 	.short	(.L_173 - .L_172)
.L_172:
        /*0084*/ 	.word	0x00000000
        /*0088*/ 	.short	0x0007
        /*008a*/ 	.short	0x0020
        /*008c*/ 	.byte	0x00, 0xf0, 0x11, 0x00


	//----- nvinfo : EIATTR_KPARAM_INFO
	.align		4
.L_173:
        /*0090*/ 	.byte	0x04, 0x17
        /*0092*/ 	.short	(.L_175 - .L_174)
.L_174:
        /*0094*/ 	.word	0x00000000
        /*0098*/ 	.short	0x0006
        /*009a*/ 	.short	0x001c
        /*009c*/ 	.byte	0x00, 0xf0, 0x11, 0x00


	//----- nvinfo : EIATTR_KPARAM_INFO
	.align		4
.L_175:
        /*00a0*/ 	.byte	0x04, 0x17
        /*00a2*/ 	.short	(.L_177 - .L_176)
.L_176:
        /*00a4*/ 	.word	0x00000000
        /*00a8*/ 	.short	0x0005
        /*00aa*/ 	.short	0x0018
        /*00ac*/ 	.byte	0x00, 0xf0, 0x11, 0x00


	//----- nvinfo : EIATTR_KPARAM_INFO
	.align		4
.L_177:
        /*00b0*/ 	.byte	0x04, 0x17
        /*00b2*/ 	.short	(.L_179 - .L_178)
.L_178:
        /*00b4*/ 	.word	0x00000000
        /*00b8*/ 	.short	0x0004
        /*00ba*/ 	.short	0x0014
        /*00bc*/ 	.byte	0x00, 0xf0, 0x11, 0x00


	//----- nvinfo : EIATTR_KPARAM_INFO
	.align		4
.L_179:
        /*00c0*/ 	.byte	0x04, 0x17
        /*00c2*/ 	.short	(.L_181 - .L_180)
.L_180:
        /*00c4*/ 	.word	0x00000000
        /*00c8*/ 	.short	0x0003
        /*00ca*/ 	.short	0x0010
        /*00cc*/ 	.byte	0x00, 0xf0, 0x11, 0x00


	//----- nvinfo : EIATTR_KPARAM_INFO
	.align		4
.L_181:
        /*00d0*/ 	.byte	0x04, 0x17
        /*00d2*/ 	.short	(.L_183 - .L_182)
.L_182:
        /*00d4*/ 	.word	0x00000000
        /*00d8*/ 	.short	0x0002
        /*00da*/ 	.short	0x000c
        /*00dc*/ 	.byte	0x00, 0xf0, 0x11, 0x00


	//----- nvinfo : EIATTR_KPARAM_INFO
	.align		4
.L_183:
        /*00e0*/ 	.byte	0x04, 0x17
        /*00e2*/ 	.short	(.L_185 - .L_184)
.L_184:
        /*00e4*/ 	.word	0x00000000
        /*00e8*/ 	.short	0x0001
        /*00ea*/ 	.short	0x0008
        /*00ec*/ 	.byte	0x00, 0xf0, 0x11, 0x00


	//----- nvinfo : EIATTR_KPARAM_INFO
	.align		4
.L_185:
        /*00f0*/ 	.byte	0x04, 0x17
        /*00f2*/ 	.short	(.L_187 - .L_186)
.L_186:
        /*00f4*/ 	.word	0x00000000
        /*00f8*/ 	.short	0x0000
        /*00fa*/ 	.short	0x0000
        /*00fc*/ 	.byte	0x00, 0xf0, 0x21, 0x00


	//----- nvinfo : EIATTR_MAXREG_COUNT
	.align		4
.L_187:
        /*0100*/ 	.byte	0x03, 0x1b
        /*0102*/ 	.short	0x00ff


	//----- nvinfo : EIATTR_EXIT_INSTR_OFFSETS
	.align		4
        /*0104*/ 	.byte	0x04, 0x1c
        /*0106*/ 	.short	(.L_189 - .L_188)


	//   ....[0]....
.L_188:
        /*0108*/ 	.word	0x00000030


	//   ....[1]....
        /*010c*/ 	.word	0x000017c0


	//----- nvinfo : EIATTR_CRS_STACK_SIZE
	.align		4
.L_189:
        /*0110*/ 	.byte	0x04, 0x1e
        /*0112*/ 	.short	(.L_191 - .L_190)
.L_190:
        /*0114*/ 	.word	0x00000000
.L_191:


//--------------------- .nv.info._Z13MandelbrotDS1P6uchar4iiifffffffS_iiiib --------------------------
	.section	.nv.info._Z13MandelbrotDS1P6uchar4iiifffffffS_iiiib,"",@"SHT_CUDA_INFO"
	.align	4


	//----- nvinfo : EIATTR_PARAM_CBANK
	.align		4
        /*0000*/ 	.byte	0x04, 0x0a
        /*0002*/ 	.short	(.L_193 - .L_192)
	.align		4
.L_192:
        /*0004*/ 	.word	index@(.nv.constant0._Z13MandelbrotDS1P6uchar4iiifffffffS_iiiib)
        /*0008*/ 	.short	0x0160
        /*000a*/ 	.short	0x0045


	//----- nvinfo : EIATTR_CBANK_PARAM_SIZE
	.align		4
.L_193:
        /*000c*/ 	.byte	0x03, 0x19
        /*000e*/ 	.short	0x0045


	//----- nvinfo : EIATTR_KPARAM_INFO
	.align		4
        /*0010*/ 	.byte	0x04, 0x17
        /*0012*/ 	.short	(.L_195 - .L_194)
.L_194:
        /*0014*/ 	.word	0x00000000
        /*0018*/ 	.short	0x0010
        /*001a*/ 	.short	0x0044
        /*001c*/ 	.byte	0x00, 0xf0, 0x05, 0x00


	//----- nvinfo : EIATTR_KPARAM_INFO
	.align		4
.L_195:
        /*0020*/ 	.byte	0x04, 0x17
        /*0022*/ 	.short	(.L_197 - .L_196)
.L_196:
        /*0024*/ 	.word	0x00000000
        /*0028*/ 	.short	0x000f
        /*002a*/ 	.short	0x0040
        /*002c*/ 	.byte	0x00, 0xf0, 0x11, 0x00


	//----- nvinfo : EIATTR_KPARAM_INFO
	.align		4
.L_197:
        /*0030*/ 	.byte	0x04, 0x17
        /*0032*/ 	.short	(.L_199 - .L_198)
.L_198:
        /*0034*/ 	.word	0x00000000
        /*0038*/ 	.short	0x000e
        /*003a*/ 	.short	0x003c
        /*003c*/ 	.byte	0x00, 0xf0, 0x11, 0x00


	//----- nvinfo : EIATTR_KPARAM_INFO
	.align		4
.L_199:
        /*0040*/ 	.byte	0x04, 0x17
        /*0042*/ 	.short	(.L_201 - .L_200)
.L_200:
        /*0044*/ 	.word	0x00000000
        /*0048*/ 	.short	0x000d
        /*004a*/ 	.short	0x0038
        /*004c*/ 	.byte	0x00, 0xf0, 0x11, 0x00


	//----- nvinfo : EIATTR_KPARAM_INFO
	.align		4
.L_201:
        /*0050*/ 	.byte	0x04, 0x17
        /*0052*/ 	.short	(.L_203 - .L_202)
.L_202:
        /*0054*/ 	.word	0x00000000
        /*0058*/ 	.short	0x000c
        /*005a*/ 	.short	0x0034
        /*005c*/ 	.byte	0x00, 0xf0, 0x11, 0x00


	//----- nvinfo : EIATTR_KPARAM_INFO
	.align		4
.L_203:
        /*0060*/ 	.byte	0x04, 0x17
        /*0062*/ 	.short	(.L_205 - .L_204)
.L_204:
        /*0064*/ 	.word	0x00000000
        /*0068*/ 	.short	0x000b
        /*006a*/ 	.short	0x0030
        /*006c*/ 	.byte	0x00, 0xf0, 0x11, 0x00


	//----- nvinfo : EIATTR_KPARAM_INFO
	.align		4
.L_205:
        /*0070*/ 	.byte	0x04, 0x17
        /*0072*/ 	.short	(.L_207 - .L_206)
.L_206:
        /*0074*/ 	.word	0x00000000
        /*0078*/ 	.short	0x000a
        /*007a*/ 	.short	0x002c
        /*007c*/ 	.byte	0x00, 0xf0, 0x11, 0x00


	//----- nvinfo : EIATTR_KPARAM_INFO
	.align		4
.L_207:
        /*0080*/ 	.byte	0x04, 0x17
        /*0082*/ 	.short	(.L_209 - .L_208)
.L_208:
        /*0084*/ 	.word	0x00000000
        /*0088*/ 	.short	0x0009
        /*008a*/ 	.short	0x0028
        /*008c*/ 	.byte	0x00, 0xf0, 0x11, 0x00


	//----- nvinfo : EIATTR_KPARAM_INFO
	.align		4
.L_209:
        /*0090*/ 	.byte	0x04, 0x17
        /*0092*/ 	.short	(.L_211 - .L_210)
.L_210:
        /*0094*/ 	.word	0x00000000
        /*0098*/ 	.short	0x0008
        /*009a*/ 	.short	0x0024
        /*009c*/ 	.byte	0x00, 0xf0, 0x11, 0x00


	//----- nvinfo : EIATTR_KPARAM_INFO
	.align		4
.L_211:
        /*00a0*/ 	.byte	0x04, 0x17
        /*00a2*/ 	.short	(.L_213 - .L_212)
.L_212:
        /*00a4*/ 	.word	0x00000000
        /*00a8*/ 	.short	0x0007
        /*00aa*/ 	.short	0x0020
        /*00ac*/ 	.byte	0x00, 0xf0, 0x11, 0x00


	//----- nvinfo : EIATTR_KPARAM_INFO
	.align		4
.L_213:
        /*00b0*/ 	.byte	0x04, 0x17
        /*00b2*/ 	.short	(.L_215 - .L_214)
.L_214:
        /*00b4*/ 	.word	0x00000000
        /*00b8*/ 	.short	0x0006
        /*00ba*/ 	.short	0x001c
        /*00bc*/ 	.byte	0x00, 0xf0, 0x11, 0x00


	//----- nvinfo : EIATTR_KPARAM_INFO
	.align		4
.L_215:
        /*00c0*/ 	.byte	0x04, 0x17
        /*00c2*/ 	.short	(.L_217 - .L_216)
.L_216:
        /*00c4*/ 	.word	0x00000000
        /*00c8*/ 	.short	0x0005
        /*00ca*/ 	.short	0x0018
        /*00cc*/ 	.byte	0x00, 0xf0, 0x11, 0x00


	//----- nvinfo : EIATTR_KPARAM_INFO
	.align		4
.L_217:
        /*00d0*/ 	.byte	0x04, 0x17
        /*00d2*/ 	.short	(.L_219 - .L_218)
.L_218:
        /*00d4*/ 	.word	0x00000000
        /*00d8*/ 	.short	0x0004
        /*00da*/ 	.short	0x0014
        /*00dc*/ 	.byte	0x00, 0xf0, 0x11, 0x00


	//----- nvinfo : EIATTR_KPARAM_INFO
	.align		4
.L_219:
        /*00e0*/ 	.byte	0x04, 0x17
        /*00e2*/ 	.short	(.L_221 - .L_220)
.L_220:
        /*00e4*/ 	.word	0x00000000
        /*00e8*/ 	.short	0x0003
        /*00ea*/ 	.short	0x0010
        /*00ec*/ 	.byte	0x00, 0xf0, 0x11, 0x00


	//----- nvinfo : EIATTR_KPARAM_INFO
	.align		4
.L_221:
        /*00f0*/ 	.byte	0x04, 0x17
        /*00f2*/ 	.short	(.L_223 - .L_222)
.L_222:
        /*00f4*/ 	.word	0x00000000
        /*00f8*/ 	.short	0x0002
        /*00fa*/ 	.short	0x000c
        /*00fc*/ 	.byte	0x00, 0xf0, 0x11, 0x00


	//----- nvinfo : EIATTR_KPARAM_INFO
	.align		4
.L_223:
        /*0100*/ 	.byte	0x04, 0x17
        /*0102*/ 	.short	(.L_225 - .L_224)
.L_224:
        /*0104*/ 	.word	0x00000000
        /*0108*/ 	.short	0x0001
        /*010a*/ 	.short	0x0008
        /*010c*/ 	.byte	0x00, 0xf0, 0x11, 0x00


	//----- nvinfo : EIATTR_KPARAM_INFO
	.align		4
.L_225:
        /*0110*/ 	.byte	0x04, 0x17
        /*0112*/ 	.short	(.L_227 - .L_226)
.L_226:
        /*0114*/ 	.word	0x00000000
        /*0118*/ 	.short	0x0000
        /*011a*/ 	.short	0x0000
        /*011c*/ 	.byte	0x00, 0xf0, 0x21, 0x00


	//----- nvinfo : EIATTR_MAXREG_COUNT
	.align		4
.L_227:
        /*0120*/ 	.byte	0x03, 0x1b
        /*0122*/ 	.short	0x00ff


	//----- nvinfo : EIATTR_EXIT_INSTR_OFFSETS
	.align		4
        /*0124*/ 	.byte	0x04, 0x1c
        /*0126*/ 	.short	(.L_229 - .L_228)


	//   ....[0]....
.L_228:
        /*0128*/ 	.word	0x00000030


	//   ....[1]....
        /*012c*/ 	.word	0x00001ce0


	//----- nvinfo : EIATTR_CRS_STACK_SIZE
	.align		4
.L_229:
        /*0130*/ 	.byte	0x04, 0x1e
        /*0132*/ 	.short	(.L_231 - .L_230)
.L_230:
        /*0134*/ 	.word	0x00000000
.L_231:


//--------------------- .nv.info._Z13MandelbrotDS0P6uchar4iiifffffffS_iiiib --------------------------
	.section	.nv.info._Z13MandelbrotDS0P6uchar4iiifffffffS_iiiib,"",@"SHT_CUDA_INFO"
	.align	4


	//----- nvinfo : EIATTR_PARAM_CBANK
	.align		4
        /*0000*/ 	.byte	0x04, 0x0a
        /*0002*/ 	.short	(.L_233 - .L_232)
	.align		4
.L_232:
        /*0004*/ 	.word	index@(.nv.constant0._Z13MandelbrotDS0P6uchar4iiifffffffS_iiiib)
        /*0008*/ 	.short	0x0160
        /*000a*/ 	.short	0x0045


	//----- nvinfo : EIATTR_CBANK_PARAM_SIZE
	.align		4
.L_233:
        /*000c*/ 	.byte	0x03, 0x19
        /*000e*/ 	.short	0x0045


	//----- nvinfo : EIATTR_KPARAM_INFO
	.align		4
        /*0010*/ 	.byte	0x04, 0x17
        /*0012*/ 	.short	(.L_235 - .L_234)
.L_234:
        /*0014*/ 	.word	0x00000000
        /*0018*/ 	.short	0x0010
        /*001a*/ 	.short	0x0044
        /*001c*/ 	.byte	0x00, 0xf0, 0x05, 0x00


	//----- nvinfo : EIATTR_KPARAM_INFO
	.align		4
.L_235:
        /*0020*/ 	.byte	0x04, 0x17
        /*0022*/ 	.short	(.L_237 - .L_236)
.L_236:
        /*0024*/ 	.word	0x00000000
        /*0028*/ 	.short	0x000f
        /*002a*/ 	.short	0x0040
        /*002c*/ 	.byte	0x00, 0xf0, 0x11, 0x00


	//----- nvinfo : EIATTR_KPARAM_INFO
	.align		4
.L_237:
        /*0030*/ 	.byte	0x04, 0x17
        /*0032*/ 	.short	(.L_239 - .L_238)
.L_238:
        /*0034*/ 	.word	0x00000000
        /*0038*/ 	.short	0x000e
        /*003a*/ 	.short	0x003c
        /*003c*/ 	.byte	0x00, 0xf0, 0x11, 0x00


	//----- nvinfo : EIATTR_KPARAM_INFO
	.align		4
.L_239:
        /*0040*/ 	.byte	0x04, 0x17
        /*0042*/ 	.short	(.L_241 - .L_240)
.L_240:
        /*0044*/ 	.word	0x00000000
        /*0048*/ 	.short	0x000d
        /*004a*/ 	.short	0x0038
        /*004c*/ 	.byte	0x00, 0xf0, 0x11, 0x00


	//----- nvinfo : EIATTR_KPARAM_INFO
	.align		4
.L_241:
        /*0050*/ 	.byte	0x04, 0x17
        /*0052*/ 	.short	(.L_243 - .L_242)
.L_242:
        /*0054*/ 	.word	0x00000000
        /*0058*/ 	.short	0x000c
        /*005a*/ 	.short	0x0034
        /*005c*/ 	.byte	0x00, 0xf0, 0x11, 0x00


	//----- nvinfo : EIATTR_KPARAM_INFO
	.align		4
.L_243:
        /*0060*/ 	.byte	0x04, 0x17
        /*0062*/ 	.short	(.L_245 - .L_244)
.L_244:
        /*0064*/ 	.word	0x00000000
        /*0068*/ 	.short	0x000b
        /*006a*/ 	.short	0x0030
        /*006c*/ 	.byte	0x00, 0xf0, 0x11, 0x00


	//----- nvinfo : EIATTR_KPARAM_INFO
	.align		4
.L_245:
        /*0070*/ 	.byte	0x04, 0x17
        /*0072*/ 	.short	(.L_247 - .L_246)
.L_246:
        /*0074*/ 	.word	0x00000000
        /*0078*/ 	.short	0x000a
        /*007a*/ 	.short	0x002c
        /*007c*/ 	.byte	0x00, 0xf0, 0x11, 0x00


	//----- nvinfo : EIATTR_KPARAM_INFO
	.align		4
.L_247:
        /*0080*/ 	.byte	0x04, 0x17
        /*0082*/ 	.short	(.L_249 - .L_248)
.L_248:
        /*0084*/ 	.word	0x00000000
        /*0088*/ 	.short	0x0009
        /*008a*/ 	.short	0x0028
        /*008c*/ 	.byte	0x00, 0xf0, 0x11, 0x00


	//----- nvinfo : EIATTR_KPARAM_INFO
	.align		4
.L_249:
        /*0090*/ 	.byte	0x04, 0x17
        /*0092*/ 	.short	(.L_251 - .L_250)
.L_250:
        /*0094*/ 	.word	0x00000000
        /*0098*/ 	.short	0x0008
        /*009a*/ 	.short	0x0024
        /*009c*/ 	.byte	0x00, 0xf0, 0x11, 0x00


	//----- nvinfo : EIATTR_KPARAM_INFO
	.align		4
.L_251:
        /*00a0*/ 	.byte	0x04, 0x17
        /*00a2*/ 	.short	(.L_253 - .L_252)
.L_252:
        /*00a4*/ 	.word	0x00000000
        /*00a8*/ 	.short	0x0007
        /*00aa*/ 	.short	0x0020
        /*00ac*/ 	.byte	0x00, 0xf0, 0x11, 0x00


	//----- nvinfo : EIATTR_KPARAM_INFO
	.align		4
.L_253:
        /*00b0*/ 	.byte	0x04, 0x17
        /*00b2*/ 	.short	(.L_255 - .L_254)
.L_254:
        /*00b4*/ 	.word	0x00000000
        /*00b8*/ 	.short	0x0006
        /*00ba*/ 	.short	0x001c
        /*00bc*/ 	.byte	0x00, 0xf0, 0x11, 0x00


	//----- nvinfo : EIATTR_KPARAM_INFO
	.align		4
.L_255:
        /*00c0*/ 	.byte	0x04, 0x17
        /*00c2*/ 	.short	(.L_257 - .L_256)
.L_256:
        /*00c4*/ 	.word	0x00000000
        /*00c8*/ 	.short	0x0005
        /*00ca*/ 	.short	0x0018
        /*00cc*/ 	.byte	0x00, 0xf0, 0x11, 0x00


	//----- nvinfo : EIATTR_KPARAM_INFO
	.align		4
.L_257:
        /*00d0*/ 	.byte	0x04, 0x17
        /*00d2*/ 	.short	(.L_259 - .L_258)
.L_258:
        /*00d4*/ 	.word	0x00000000
        /*00d8*/ 	.short	0x0004
        /*00da*/ 	.short	0x0014
        /*00dc*/ 	.byte	0x00, 0xf0, 0x11, 0x00


	//----- nvinfo : EIATTR_KPARAM_INFO
	.align		4
.L_259:
        /*00e0*/ 	.byte	0x04, 0x17
        /*00e2*/ 	.short	(.L_261 - .L_260)
.L_260:
        /*00e4*/ 	.word	0x00000000
        /*00e8*/ 	.short	0x0003
        /*00ea*/ 	.short	0x0010
        /*00ec*/ 	.byte	0x00, 0xf0, 0x11, 0x00


	//----- nvinfo : EIATTR_KPARAM_INFO
	.align		4
.L_261:
        /*00f0*/ 	.byte	0x04, 0x17
        /*00f2*/ 	.short	(.L_263 - .L_262)
.L_262:
        /*00f4*/ 	.word	0x00000000
        /*00f8*/ 	.short	0x0002
        /*00fa*/ 	.short	0x000c
        /*00fc*/ 	.byte	0x00, 0xf0, 0x11, 0x00


	//----- nvinfo : EIATTR_KPARAM_INFO
	.align		4
.L_263:
        /*0100*/ 	.byte	0x04, 0x17
        /*0102*/ 	.short	(.L_265 - .L_264)
.L_264:
        /*0104*/ 	.word	0x00000000
        /*0108*/ 	.short	0x0001
        /*010a*/ 	.short	0x0008
        /*010c*/ 	.byte	0x00, 0xf0, 0x11, 0x00


	//----- nvinfo : EIATTR_KPARAM_INFO
	.align		4
.L_265:
        /*0110*/ 	.byte	0x04, 0x17
        /*0112*/ 	.short	(.L_267 - .L_266)
.L_266:
        /*0114*/ 	.word	0x00000000
        /*0118*/ 	.short	0x0000
        /*011a*/ 	.short	0x0000
        /*011c*/ 	.byte	0x00, 0xf0, 0x21, 0x00


	//----- nvinfo : EIATTR_MAXREG_COUNT
	.align		4
.L_267:
        /*0120*/ 	.byte	0x03, 0x1b
        /*0122*/ 	.short	0x00ff


	//----- nvinfo : EIATTR_EXIT_INSTR_OFFSETS
	.align		4
        /*0124*/ 	.byte	0x04, 0x1c
        /*0126*/ 	.short	(.L_269 - .L_268)


	//   ....[0]....
.L_268:
        /*0128*/ 	.word	0x00000030


	//   ....[1]....
        /*012c*/ 	.word	0x00001700


	//   ....[2]....
        /*0130*/ 	.word	0x000028e0


	//----- nvinfo : EIATTR_CRS_STACK_SIZE
	.align		4
.L_269:
        /*0134*/ 	.byte	0x04, 0x1e
        /*0136*/ 	.short	(.L_271 - .L_270)
.L_270:
        /*0138*/ 	.word	0x00000000
.L_271:


//--------------------- .nv.constant0._Z11Mandelbrot1IdEvP6uchar4iiiT_S2_S2_S2_S2_S0_iiiib --------------------------
	.section	.nv.constant0._Z11Mandelbrot1IdEvP6uchar4iiiT_S2_S2_S2_S2_S0_iiiib,"a",@progbits
	.align	4
.nv.constant0._Z11Mandelbrot1IdEvP6uchar4iiiT_S2_S2_S2_S2_S0_iiiib:
	.zero		437


//--------------------- .nv.constant0._Z11Mandelbrot1IfEvP6uchar4iiiT_S2_S2_S2_S2_S0_iiiib --------------------------
	.section	.nv.constant0._Z11Mandelbrot1IfEvP6uchar4iiiT_S2_S2_S2_S2_S0_iiiib,"a",@progbits
	.align	4
.nv.constant0._Z11Mandelbrot1IfEvP6uchar4iiiT_S2_S2_S2_S2_S0_iiiib:
	.zero		413


//--------------------- .nv.constant0._Z11Mandelbrot0IdEvP6uchar4iiiT_S2_S2_S2_S2_S0_iiiib --------------------------
	.section	.nv.constant0._Z11Mandelbrot0IdEvP6uchar4iiiT_S2_S2_S2_S2_S0_iiiib,"a",@progbits
	.align	4
.nv.constant0._Z11Mandelbrot0IdEvP6uchar4iiiT_S2_S2_S2_S2_S0_iiiib:
	.zero		437


//--------------------- .nv.constant0._Z11Mandelbrot0IfEvP6uchar4iiiT_S2_S2_S2_S2_S0_iiiib --------------------------
	.section	.nv.constant0._Z11Mandelbrot0IfEvP6uchar4iiiT_S2_S2_S2_S2_S0_iiiib,"a",@progbits
	.align	4
.nv.constant0._Z11Mandelbrot0IfEvP6uchar4iiiT_S2_S2_S2_S2_S0_iiiib:
	.zero		413


//--------------------- .nv.constant0._Z13MandelbrotDS1P6uchar4iiifffffffS_iiiib --------------------------
	.section	.nv.constant0._Z13MandelbrotDS1P6uchar4iiifffffffS_iiiib,"a",@progbits
	.align	4
.nv.constant0._Z13MandelbrotDS1P6uchar4iiifffffffS_iiiib:
	.zero		421


//--------------------- .nv.constant0._Z13MandelbrotDS0P6uchar4iiifffffffS_iiiib --------------------------
	.section	.nv.constant0._Z13MandelbrotDS0P6uchar4iiifffffffS_iiiib,"a",@progbits
	.align	4
.nv.constant0._Z13MandelbrotDS0P6uchar4iiifffffffS_iiiib:
	.zero		421


//--------------------- .text._Z11Mandelbrot1IdEvP6uchar4iiiT_S2_S2_S2_S2_S0_iiiib --------------------------
	.section	.text._Z11Mandelbrot1IdEvP6uchar4iiiT_S2_S2_S2_S2_S0_iiiib,"ax",@progbits
	.sectioninfo	@"SHI_REGISTERS=28"
	.align	128
        .global         _Z11Mandelbrot1IdEvP6uchar4iiiT_S2_S2_S2_S2_S0_iiiib
        .type           _Z11Mandelbrot1IdEvP6uchar4iiiT_S2_S2_S2_S2_S0_iiiib,@function
        .size           _Z11Mandelbrot1IdEvP6uchar4iiiT_S2_S2_S2_S2_S0_iiiib,(.L_x_156 - _Z11Mandelbrot1IdEvP6uchar4iiiT_S2_S2_S2_S2_S0_iiiib)
        .other          _Z11Mandelbrot1IdEvP6uchar4iiiT_S2_S2_S2_S2_S0_iiiib,@"STO_CUDA_ENTRY STV_DEFAULT"
_Z11Mandelbrot1IdEvP6uchar4iiiT_S2_S2_S2_S2_S0_iiiib:
.text._Z11Mandelbrot1IdEvP6uchar4iiiT_S2_S2_S2_S2_S0_iiiib:
[----:B------:R-:W-:-:S08]  /*0000*/  IMAD.MOV.U32 R1, RZ, RZ, c[0x0][0x28] ;  /* 0x00000a00ff017624 */ /* 0x000fd000078e00ff */
[----:B------:R-:W0:Y:S02]  /*0010*/  S2R R0, SR_CTAID.X ;  /* 0x0000000000007919 */ /* 0x000e240000002500 */
[----:B0-----:R-:W-:-:S12]  /*0020*/  ISETP.GE.U32.AND P0, PT, R0, c[0x0][0x1b0], PT ;  /* 0x00006c0000007a0c */ /* 0x001fd80003f06070 */
[----:B------:R-:W-:Y:S05]  /*0030*/  @P0 EXIT ;  /* 0x000000000000094d */ /* 0x000fea0003800000 */
[----:B------:R-:W0:Y:S01]  /*0040*/  LDC.U8 R4, c[0x0][0x1a0] ;  /* 0x00006800ff047b82 */ /* 0x000e220000000000 */
[----:B------:R-:W-:Y:S02]  /*0050*/  UMOV UR4, 0x1 ;  /* 0x0000000100047882 */ /* 0x000fe40000000000 */
[----:B------:R-:W-:Y:S02]  /*0060*/  ULDC UR5, c[0x0][0x1a4] ;  /* 0x0000690000057ab9 */ /* 0x000fe40000000800 */
[----:B------:R-:W-:-:S03]  /*0070*/  UIADD3 UR4, UR4, UR5, URZ ;  /* 0x0000000504047290 */ /* 0x000fc6000fffe03f */
[----:B------:R-:W1:Y:S01]  /*0080*/  LDC.U8 R5, c[0x0][0x1a1] ;  /* 0x00006840ff057b82 */ /* 0x000e620000000000 */
[----:B------:R-:W-:-:S04]  /*0090*/  ULEA.HI UR5, UR4, UR4, URZ, 0x1 ;  /* 0x0000000404057291 */ /* 0x000fc8000f8f083f */
[----:B------:R-:W-:-:S03]  /*00a0*/  USHF.R.S32.HI UR5, URZ, 0x1, UR5 ;  /* 0x000000013f057899 */ /* 0x000fc60008011405 */
[----:B------:R-:W2:Y:S01]  /*00b0*/  LDC.U8 R6, c[0x0][0x1a2] ;  /* 0x00006880ff067b82 */ /* 0x000ea20000000000 */
[----:B0-----:R-:W-:Y:S02]  /*00c0*/  LOP3.LUT R4, R4, 0xff, RZ, 0xc0, !PT ;  /* 0x000000ff04047812 */ /* 0x001fe400078ec0ff */
[----:B-1----:R-:W-:Y:S02]  /*00d0*/  LOP3.LUT R5, R5, 0xff, RZ, 0xc0, !PT ;  /* 0x000000ff05057812 */ /* 0x002fe400078ec0ff */
[----:B--2---:R-:W-:-:S08]  /*00e0*/  LOP3.LUT R6, R6, 0xff, RZ, 0xc0, !PT ;  /* 0x000000ff06067812 */ /* 0x004fd000078ec0ff */
.L_x_32:
[----:B0-----:R-:W0:Y:S01]  /*00f0*/  I2F.U32.RP R7, c[0x0][0x1ac] ;  /* 0x00006b0000077b06 */ /* 0x001e220000209000 */
[----:B------:R-:W1:Y:S01]  /*0100*/  S2R R10, SR_TID.X ;  /* 0x00000000000a7919 */ /* 0x000e620000002100 */
[----:B------:R-:W-:Y:S01]  /*0110*/  BSSY B0, `(.L_x_0) ;  /* 0x00001c5000007945 */ /* 0x000fe20003800000 */
[----:B0-----:R-:W0:Y:S02]  /*0120*/  MUFU.RCP R7, R7 ;  /* 0x0000000700077308 */ /* 0x001e240000001000 */
[----:B0-----:R-:W-:-:S02]  /*0130*/  IADD3 R2, R7, 0xffffffe, RZ ;  /* 0x0ffffffe07027810 */ /* 0x001fc40007ffe0ff */
[----:B------:R-:W0:Y:S04]  /*0140*/  S2R R7, SR_TID.Y ;  /* 0x0000000000077919 */ /* 0x000e280000002200 */
[----:B------:R2:W3:Y:S02]  /*0150*/  F2I.FTZ.U32.TRUNC.NTZ R3, R2 ;  /* 0x0000000200037305 */ /* 0x0004e4000021f000 */
[----:B--2---:R-:W-:Y:S02]  /*0160*/  IMAD.MOV.U32 R2, RZ, RZ, RZ ;  /* 0x000000ffff027224 */ /* 0x004fe400078e00ff */
[----:B---3--:R-:W-:-:S04]  /*0170*/  IMAD.MOV R9, RZ, RZ, -R3 ;  /* 0x000000ffff097224 */ /* 0x008fc800078e0a03 */
[----:B------:R-:W-:-:S04]  /*0180*/  IMAD R9, R9, c[0x0][0x1ac], RZ ;  /* 0x00006b0009097a24 */ /* 0x000fc800078e02ff */
[----:B------:R-:W-:Y:S01]  /*0190*/  IMAD.HI.U32 R3, R3, R9, R2 ;  /* 0x0000000903037227 */ /* 0x000fe200078e0002 */
[----:B------:R-:W-:-:S05]  /*01a0*/  LOP3.LUT R2, RZ, c[0x0][0x1ac], RZ, 0x33, !PT ;  /* 0x00006b00ff027a12 */ /* 0x000fca00078e33ff */
[----:B------:R-:W-:-:S04]  /*01b0*/  IMAD.HI.U32 R3, R3, R0, RZ ;  /* 0x0000000003037227 */ /* 0x000fc800078e00ff */
[----:B------:R-:W-:-:S04]  /*01c0*/  IMAD.MOV R9, RZ, RZ, -R3 ;  /* 0x000000ffff097224 */ /* 0x000fc800078e0a03 */
[----:B------:R-:W-:-:S05]  /*01d0*/  IMAD R8, R9, c[0x0][0x1ac], R0 ;  /* 0x00006b0009087a24 */ /* 0x000fca00078e0200 */
[----:B------:R-:W-:-:S12]  /*01e0*/  ISETP.GE.U32.AND P0, PT, R8, c[0x0][0x1ac], PT ;  /* 0x00006b0008007a0c */ /* 0x000fd80003f06070 */
[----:B------:R-:W-:Y:S02]  /*01f0*/  @P0 IADD3 R8, R8, -c[0x0][0x1ac], RZ ;  /* 0x80006b0008080a10 */ /* 0x000fe40007ffe0ff */
[----:B------:R-:W-:Y:S02]  /*0200*/  @P0 IADD3 R3, R3, 0x1, RZ ;  /* 0x0000000103030810 */ /* 0x000fe40007ffe0ff */
[----:B------:R-:W-:Y:S02]  /*0210*/  ISETP.GE.U32.AND P1, PT, R8, c[0x0][0x1ac], PT ;  /* 0x00006b0008007a0c */ /* 0x000fe40003f26070 */
[----:B------:R-:W-:-:S10]  /*0220*/  ISETP.NE.U32.AND P0, PT, RZ, c[0x0][0x1ac], PT ;  /* 0x00006b00ff007a0c */ /* 0x000fd40003f05070 */
[----:B------:R-:W-:Y:S02]  /*0230*/  @P1 IADD3 R3, R3, 0x1, RZ ;  /* 0x0000000103031810 */ /* 0x000fe40007ffe0ff */
[----:B------:R-:W-:Y:S02]  /*0240*/  @P1 IADD3 R8, R8, -c[0x0][0x1ac], RZ ;  /* 0x80006b0008081a10 */ /* 0x000fe40007ffe0ff */
[C---:B------:R-:W-:Y:S02]  /*0250*/  SEL R14, R2.reuse, R3, !P0 ;  /* 0x00000003020e7207 */ /* 0x040fe40004000000 */
[----:B------:R-:W-:-:S03]  /*0260*/  SEL R15, R2, R8, !P0 ;  /* 0x00000008020f7207 */ /* 0x000fc60004000000 */
[----:B0-----:R-:W-:Y:S02]  /*0270*/  IMAD R14, R14, c[0x0][0x4], R7 ;  /* 0x000001000e0e7a24 */ /* 0x001fe400078e0207 */
[----:B-1----:R-:W-:-:S03]  /*0280*/  IMAD R15, R15, c[0x0][0x0], R10 ;  /* 0x000000000f0f7a24 */ /* 0x002fc600078e020a */
[----:B------:R-:W-:-:S04]  /*0290*/  ISETP.GE.AND P0, PT, R14, c[0x0][0x16c], PT ;  /* 0x00005b000e007a0c */ /* 0x000fc80003f06270 */
[----:B------:R-:W-:-:S12]  /*02a0*/  ISETP.GE.OR P0, PT, R15, c[0x0][0x168], P0 ;  /* 0x00005a000f007a0c */ /* 0x000fd80000706670 */
[----:B------:R-:W-:Y:S05]  /*02b0*/  @P0 BRA `(.L_x_1) ;  /* 0x00001aa000000947 */ /* 0x000fea0003800000 */
[----:B------:R-:W-:Y:S02]  /*02c0*/  IMAD.MOV.U32 R11, RZ, RZ, 0x4 ;  /* 0x00000004ff0b7424 */ /* 0x000fe400078e00ff */
[----:B------:R-:W-:-:S04]  /*02d0*/  IMAD R12, R14, c[0x0][0x168], R15 ;  /* 0x00005a000e0c7a24 */ /* 0x000fc800078e020f */
[----:B------:R-:W-:-:S10]  /*02e0*/  IMAD.WIDE R2, R12, R11, c[0x0][0x160] ;  /* 0x000058000c027625 */ /* 0x000fd400078e020b */
[----:B------:R-:W2:Y:S01]  /*02f0*/  LDG.E.SYS R9, [R2] ;  /* 0x0000000002097381 */ /* 0x000ea200001ee900 */
[C---:B------:R-:W-:Y:S01]  /*0300*/  ISETP.GE.AND P0, PT, R15.reuse, 0x1, PT ;  /* 0x000000010f00780c */ /* 0x040fe20003f06270 */
[----:B------:R-:W-:Y:S01]  /*0310*/  BSSY B1, `(.L_x_2) ;  /* 0x000001d000017945 */ /* 0x000fe20003800000 */
[----:B------:R-:W-:Y:S01]  /*0320*/  IADD3 R8, R14, 0x1, RZ ;  /* 0x000000010e087810 */ /* 0x000fe20007ffe0ff */
[----:B------:R-:W-:Y:S01]  /*0330*/  IMAD.MOV.U32 R10, RZ, RZ, RZ ;  /* 0x000000ffff0a7224 */ /* 0x000fe200078e00ff */
[----:B------:R-:W-:Y:S02]  /*0340*/  IADD3 R7, R15, 0x1, RZ ;  /* 0x000000010f077810 */ /* 0x000fe40007ffe0ff */
[----:B------:R-:W-:Y:S02]  /*0350*/  ISETP.GE.AND P1, PT, R8, c[0x0][0x16c], PT ;  /* 0x00005b0008007a0c */ /* 0x000fe40003f26270 */
[----:B------:R-:W-:Y:S02]  /*0360*/  ISETP.GE.AND P3, PT, R7, c[0x0][0x168], PT ;  /* 0x00005a0007007a0c */ /* 0x000fe40003f66270 */
[----:B------:R-:W-:-:S02]  /*0370*/  ISETP.GE.AND P2, PT, R14, 0x1, PT ;  /* 0x000000010e00780c */ /* 0x000fc40003f46270 */
[--C-:B--2---:R-:W-:Y:S02]  /*0380*/  SHF.R.U32.HI R8, RZ, 0x8, R9.reuse ;  /* 0x00000008ff087819 */ /* 0x104fe40000011609 */
[----:B------:R-:W-:Y:S02]  /*0390*/  SHF.R.U32.HI R13, RZ, 0x10, R9 ;  /* 0x00000010ff0d7819 */ /* 0x000fe40000011609 */
[----:B------:R-:W-:Y:S02]  /*03a0*/  SGXT.U32 R7, R9, 0x8 ;  /* 0x000000080907781a */ /* 0x000fe40000000000 */
[----:B------:R-:W-:Y:S02]  /*03b0*/  SGXT.U32 R8, R8, 0x8 ;  /* 0x000000080808781a */ /* 0x000fe40000000000 */
[----:B------:R-:W-:Y:S01]  /*03c0*/  SGXT.U32 R9, R13, 0x8 ;  /* 0x000000080d09781a */ /* 0x000fe20000000000 */
[----:B------:R-:W-:Y:S07]  /*03d0*/  @!P0 BRA `(.L_x_3) ;  /* 0x0000010000008947 */ /* 0x000fee0003800000 */
[----:B------:R-:W2:Y:S02]  /*03e0*/  LDG.E.SYS R16, [R2+-0x4] ;  /* 0xfffffc0002107381 */ /* 0x000ea400001ee900 */
[----:B--2---:R-:W-:-:S02]  /*03f0*/  SHF.R.U32.HI R13, RZ, 0x8, R16 ;  /* 0x00000008ff0d7819 */ /* 0x004fc40000011610 */
[----:B------:R-:W-:Y:S02]  /*0400*/  SGXT.U32 R10, R16, 0x8 ;  /* 0x00000008100a781a */ /* 0x000fe40000000000 */
[----:B------:R-:W-:-:S03]  /*0410*/  SGXT.U32 R13, R13, 0x8 ;  /* 0x000000080d0d781a */ /* 0x000fc60000000000 */
[----:B------:R-:W-:Y:S02]  /*0420*/  IMAD.IADD R10, R10, 0x1, -R7 ;  /* 0x000000010a0a7824 */ /* 0x000fe400078e0a07 */
[----:B------:R-:W-:-:S03]  /*0430*/  IMAD.IADD R13, R13, 0x1, -R8 ;  /* 0x000000010d0d7824 */ /* 0x000fc600078e0a08 */
[----:B------:R-:W-:Y:S02]  /*0440*/  IABS R10, R10 ;  /* 0x0000000a000a7213 */ /* 0x000fe40000000000 */
[----:B------:R-:W-:-:S04]  /*0450*/  IABS R13, R13 ;  /* 0x0000000d000d7213 */ /* 0x000fc80000000000 */
[----:B------:R-:W-:-:S04]  /*0460*/  ISETP.GT.AND P0, PT, R13, 0xa, PT ;  /* 0x0000000a0d00780c */ /* 0x000fc80003f04270 */
[----:B------:R-:W-:Y:S02]  /*0470*/  ISETP.GT.OR P0, PT, R10, 0xa, P0 ;  /* 0x0000000a0a00780c */ /* 0x000fe40000704670 */
[----:B------:R-:W-:-:S04]  /*0480*/  SHF.R.U32.HI R10, RZ, 0x10, R16 ;  /* 0x00000010ff0a7819 */ /* 0x000fc80000011610 */
[----:B------:R-:W-:-:S06]  /*0490*/  SGXT.U32 R10, R10, 0x8 ;  /* 0x000000080a0a781a */ /* 0x000fcc0000000000 */
[----:B------:R-:W-:-:S05]  /*04a0*/  @!P0 IMAD.IADD R10, R10, 0x1, -R9 ;  /* 0x000000010a0a8824 */ /* 0x000fca00078e0a09 */
[----:B------:R-:W-:-:S04]  /*04b0*/  @!P0 IABS R10, R10 ;  /* 0x0000000a000a8213 */ /* 0x000fc80000000000 */
[----:B------:R-:W-:-:S04]  /*04c0*/  ISETP.GT.OR P0, PT, R10, 0xa, P0 ;  /* 0x0000000a0a00780c */ /* 0x000fc80000704670 */
[----:B------:R-:W-:-:S08]  /*04d0*/  SEL R10, RZ, 0x1, !P0 ;  /* 0x00000001ff0a7807 */ /* 0x000fd00004000000 */
.L_x_3:
[----:B------:R-:W-:Y:S05]  /*04e0*/  BSYNC B1 ;  /* 0x0000000000017941 */ /* 0x000fea0003800000 */
.L_x_2:
[----:B------:R-:W-:Y:S01]  /*04f0*/  BSSY B1, `(.L_x_4) ;  /* 0x0000014000017945 */ /* 0x000fe20003800000 */
[----:B------:R-:W-:Y:S05]  /*0500*/  @P3 BRA `(.L_x_5) ;  /* 0x0000012000003947 */ /* 0x000fea0003800000 */
[----:B------:R-:W2:Y:S02]  /*0510*/  LDG.E.SYS R17, [R2+0x4] ;  /* 0x0000040002117381 */ /* 0x000ea400001ee900 */
[----:B--2---:R-:W-:Y:S02]  /*0520*/  SHF.R.U32.HI R13, RZ, 0x8, R17 ;  /* 0x00000008ff0d7819 */ /* 0x004fe40000011611 */
[----:B------:R-:W-:Y:S02]  /*0530*/  SGXT.U32 R16, R17, 0x8 ;  /* 0x000000081110781a */ /* 0x000fe40000000000 */
[----:B------:R-:W-:-:S03]  /*0540*/  SGXT.U32 R13, R13, 0x8 ;  /* 0x000000080d0d781a */ /* 0x000fc60000000000 */
[----:B------:R-:W-:Y:S02]  /*0550*/  IMAD.IADD R16, R16, 0x1, -R7 ;  /* 0x0000000110107824 */ /* 0x000fe400078e0a07 */
[----:B------:R-:W-:-:S05]  /*0560*/  IMAD.IADD R13, R13, 0x1, -R8 ;  /* 0x000000010d0d7824 */ /* 0x000fca00078e0a08 */
[----:B------:R-:W-:Y:S02]  /*0570*/  IABS R18, R13 ;  /* 0x0000000d00127213 */ /* 0x000fe40000000000 */
[----:B------:R-:W-:-:S03]  /*0580*/  IABS R13, R16 ;  /* 0x00000010000d7213 */ /* 0x000fc60000000000 */
[----:B------:R-:W-:-:S05]  /*0590*/  IMAD.MOV.U32 R16, RZ, RZ, R18 ;  /* 0x000000ffff107224 */ /* 0x000fca00078e0012 */
[----:B------:R-:W-:Y:S02]  /*05a0*/  ISETP.GT.AND P0, PT, R16, 0xa, PT ;  /* 0x0000000a1000780c */ /* 0x000fe40003f04270 */
[----:B------:R-:W-:Y:S02]  /*05b0*/  SHF.R.U32.HI R16, RZ, 0x10, R17 ;  /* 0x00000010ff107819 */ /* 0x000fe40000011611 */
[----:B------:R-:W-:Y:S02]  /*05c0*/  ISETP.GT.OR P0, PT, R13, 0xa, P0 ;  /* 0x0000000a0d00780c */ /* 0x000fe40000704670 */
[----:B------:R-:W-:-:S10]  /*05d0*/  SGXT.U32 R16, R16, 0x8 ;  /* 0x000000081010781a */ /* 0x000fd40000000000 */
[----:B------:R-:W-:-:S05]  /*05e0*/  @!P0 IMAD.IADD R13, R16, 0x1, -R9 ;  /* 0x00000001100d8824 */ /* 0x000fca00078e0a09 */
[----:B------:R-:W-:-:S04]  /*05f0*/  @!P0 IABS R13, R13 ;  /* 0x0000000d000d8213 */ /* 0x000fc80000000000 */
[----:B------:R-:W-:-:S04]  /*0600*/  ISETP.GT.OR P0, PT, R13, 0xa, P0 ;  /* 0x0000000a0d00780c */ /* 0x000fc80000704670 */
[----:B------:R-:W-:-:S05]  /*0610*/  SEL R13, RZ, 0x1, !P0 ;  /* 0x00000001ff0d7807 */ /* 0x000fca0004000000 */
[----:B------:R-:W-:-:S08]  /*0620*/  IMAD.IADD R10, R10, 0x1, R13 ;  /* 0x000000010a0a7824 */ /* 0x000fd000078e020d */
.L_x_5:
[----:B------:R-:W-:Y:S05]  /*0630*/  BSYNC B1 ;  /* 0x0000000000017941 */ /* 0x000fea0003800000 */
.L_x_4:
[----:B------:R-:W-:Y:S01]  /*0640*/  BSSY B1, `(.L_x_6) ;  /* 0x0000016000017945 */ /* 0x000fe20003800000 */
[----:B------:R-:W-:Y:S05]  /*0650*/  @!P2 BRA `(.L_x_7) ;  /* 0x000001400000a947 */ /* 0x000fea0003800000 */
[----:B------:R-:W-:-:S05]  /*0660*/  IADD3 R16, R12, -c[0x0][0x168], RZ ;  /* 0x80005a000c107a10 */ /* 0x000fca0007ffe0ff */
[----:B------:R-:W-:-:S10]  /*0670*/  IMAD.WIDE R16, R16, R11, c[0x0][0x160] ;  /* 0x0000580010107625 */ /* 0x000fd400078e020b */
[----:B------:R-:W2:Y:S02]  /*0680*/  LDG.E.SYS R16, [R16] ;  /* 0x0000000010107381 */ /* 0x000ea400001ee900 */
[--C-:B--2---:R-:W-:Y:S02]  /*0690*/  SHF.R.U32.HI R13, RZ, 0x8, R16.reuse ;  /* 0x00000008ff0d7819 */ /* 0x104fe40000011610 */
[----:B------:R-:W-:Y:S02]  /*06a0*/  SGXT.U32 R18, R16, 0x8 ;  /* 0x000000081012781a */ /* 0x000fe40000000000 */
[----:B------:R-:W-:Y:S02]  /*06b0*/  SGXT.U32 R13, R13, 0x8 ;  /* 0x000000080d0d781a */ /* 0x000fe40000000000 */
[----:B------:R-:W-:Y:S01]  /*06c0*/  SHF.R.U32.HI R16, RZ, 0x10, R16 ;  /* 0x00000010ff107819 */ /* 0x000fe20000011610 */
[----:B------:R-:W-:Y:S02]  /*06d0*/  IMAD.IADD R18, R18, 0x1, -R7 ;  /* 0x0000000112127824 */ /* 0x000fe400078e0a07 */
[----:B------:R-:W-:Y:S01]  /*06e0*/  IMAD.IADD R13, R13, 0x1, -R8 ;  /* 0x000000010d0d7824 */ /* 0x000fe200078e0a08 */
[----:B------:R-:W-:-:S04]  /*06f0*/  SGXT.U32 R16, R16, 0x8 ;  /* 0x000000081010781a */ /* 0x000fc80000000000 */
[----:B------:R-:W-:Y:S02]  /*0700*/  IABS R19, R13 ;  /* 0x0000000d00137213 */ /* 0x000fe40000000000 */
[----:B------:R-:W-:-:S03]  /*0710*/  IABS R13, R18 ;  /* 0x00000012000d7213 */ /* 0x000fc60000000000 */
[----:B------:R-:W-:-:S05]  /*0720*/  IMAD.MOV.U32 R18, RZ, RZ, R19 ;  /* 0x000000ffff127224 */ /* 0x000fca00078e0013 */
[----:B------:R-:W-:-:S04]  /*0730*/  ISETP.GT.AND P0, PT, R18, 0xa, PT ;  /* 0x0000000a1200780c */ /* 0x000fc80003f04270 */
[----:B------:R-:W-:-:S12]  /*0740*/  ISETP.GT.OR P0, PT, R13, 0xa, P0 ;  /* 0x0000000a0d00780c */ /* 0x000fd80000704670 */
[----:B------:R-:W-:-:S05]  /*0750*/  @!P0 IMAD.IADD R13, R16, 0x1, -R9 ;  /* 0x00000001100d8824 */ /* 0x000fca00078e0a09 */
[----:B------:R-:W-:-:S04]  /*0760*/  @!P0 IABS R13, R13 ;  /* 0x0000000d000d8213 */ /* 0x000fc80000000000 */
[----:B------:R-:W-:-:S04]  /*0770*/  ISETP.GT.OR P0, PT, R13, 0xa, P0 ;  /* 0x0000000a0d00780c */ /* 0x000fc80000704670 */
[----:B------:R-:W-:-:S05]  /*0780*/  SEL R13, RZ, 0x1, !P0 ;  /* 0x00000001ff0d7807 */ /* 0x000fca0004000000 */
[----:B------:R-:W-:-:S08]  /*0790*/  IMAD.IADD R10, R10, 0x1, R13 ;  /* 0x000000010a0a7824 */ /* 0x000fd000078e020d */
.L_x_7:
[----:B------:R-:W-:Y:S05]  /*07a0*/  BSYNC B1 ;  /* 0x0000000000017941 */ /* 0x000fea0003800000 */
.L_x_6:
[----:B------:R-:W-:Y:S01]  /*07b0*/  BSSY B1, `(.L_x_8) ;  /* 0x0000016000017945 */ /* 0x000fe20003800000 */
[----:B------:R-:W-:Y:S05]  /*07c0*/  @P1 BRA `(.L_x_9) ;  /* 0x0000014000001947 */ /* 0x000fea0003800000 */
[----:B------:R-:W-:-:S05]  /*07d0*/  IADD3 R12, R12, c[0x0][0x168], RZ ;  /* 0x00005a000c0c7a10 */ /* 0x000fca0007ffe0ff */
        /* <DEDUP_REMOVED lines=19> */
.L_x_9:
[----:B------:R-:W-:Y:S05]  /*0910*/  BSYNC B1 ;  /* 0x0000000000017941 */ /* 0x000fea0003800000 */
.L_x_8:
[----:B------:R-:W-:-:S12]  /*0920*/  ISETP.NE.AND P0, PT, R10, RZ, PT ;  /* 0x000000ff0a00720c */ /* 0x000fd80003f05270 */
[----:B------:R-:W-:Y:S05]  /*0930*/  @!P0 BRA `(.L_x_1) ;  /* 0x0000142000008947 */ /* 0x000fea0003800000 */
[----:B------:R-:W0:Y:S01]  /*0940*/  LDC.U8 R16, c[0x0][0x1b4] ;  /* 0x00006d00ff107b82 */ /* 0x000e220000000000 */
[----:B------:R-:W1:Y:S01]  /*0950*/  I2F.F64 R10, R15 ;  /* 0x0000000f000a7312 */ /* 0x000e620000201c00 */
[----:B------:R-:W2:Y:S01]  /*0960*/  I2F.F64 R12, R14 ;  /* 0x0000000e000c7312 */ /* 0x000ea20000201c00 */
[----:B------:R-:W-:Y:S01]  /*0970*/  IMAD.MOV.U32 R17, RZ, RZ, c[0x0][0x19c] ;  /* 0x00006700ff117624 */ /* 0x000fe200078e00ff */
[----:B------:R-:W-:Y:S01]  /*0980*/  BSSY B1, `(.L_x_10) ;  /* 0x00000f4000017945 */ /* 0x000fe20003800000 */
[----:B0-----:R-:W-:-:S04]  /*0990*/  PRMT R16, R16, 0x8880, RZ ;  /* 0x0000888010107816 */ /* 0x001fc800000000ff */
[----:B------:R-:W-:Y:S01]  /*09a0*/  PRMT R18, R16, 0x7710, RZ ;  /* 0x0000771010127816 */ /* 0x000fe200000000ff */
[----:B------:R-:W-:-:S03]  /*09b0*/  IMAD.MOV.U32 R16, RZ, RZ, c[0x0][0x198] ;  /* 0x00006600ff107624 */ /* 0x000fc600078e00ff */
[----:B------:R-:W-:-:S03]  /*09c0*/  LOP3.LUT P0, RZ, R18, 0xff, RZ, 0xc0, !PT ;  /* 0x000000ff12ff7812 */ /* 0x000fc6000780c0ff */
[----:B-1----:R-:W0:-:S04]  /*09d0*/  DFMA R10, R10, R16, c[0x0][0x178] ;  /* 0x00005e000a0a762b */ /* 0x002e080000000010 */
[----:B--2---:R1:W2:-:S05]  /*09e0*/  DFMA R12, R12, R16, c[0x0][0x180] ;  /* 0x000060000c0c762b */ /* 0x00428a0000000010 */
[----:B0-----:R-:W-:Y:S01]  /*09f0*/  @P0 DMUL R20, R10, R10 ;  /* 0x0000000a0a140228 */ /* 0x001fe20000000000 */
[----:B------:R-:W-:Y:S01]  /*0a00*/  @!P0 CS2R R20, SRZ ;  /* 0x0000000000148805 */ /* 0x000fe2000001ff00 */
[----:B------:R-:W-:Y:S01]  /*0a10*/  @!P0 CS2R R22, SRZ ;  /* 0x0000000000168805 */ /* 0x000fe2000001ff00 */
[----:B-1----:R-:W-:Y:S01]  /*0a20*/  CS2R R16, SRZ ;  /* 0x0000000000107805 */ /* 0x002fe2000001ff00 */
[----:B--2---:R-:W0:Y:S01]  /*0a30*/  @P0 DMUL R22, R12, R12 ;  /* 0x0000000c0c160228 */ /* 0x004e220000000000 */
[----:B------:R-:W-:Y:S01]  /*0a40*/  @P0 IMAD.MOV.U32 R18, RZ, RZ, R12 ;  /* 0x000000ffff120224 */ /* 0x000fe200078e000c */
[----:B------:R-:W-:Y:S01]  /*0a50*/  @!P0 CS2R R18, SRZ ;  /* 0x0000000000128805 */ /* 0x000fe2000001ff00 */
[----:B------:R-:W-:Y:S02]  /*0a60*/  @P0 IMAD.MOV.U32 R19, RZ, RZ, R13 ;  /* 0x000000ffff130224 */ /* 0x000fe400078e000d */
[----:B------:R-:W-:Y:S02]  /*0a70*/  @P0 IMAD.MOV.U32 R16, RZ, RZ, R10 ;  /* 0x000000ffff100224 */ /* 0x000fe400078e000a */
[----:B------:R-:W-:Y:S01]  /*0a80*/  @P0 IMAD.MOV.U32 R17, RZ, RZ, R11 ;  /* 0x000000ffff110224 */ /* 0x000fe200078e000b */
[----:B0-----:R-:W0:Y:S01]  /*0a90*/  DADD R14, R20, R22 ;  /* 0x00000000140e7229 */ /* 0x001e220000000016 */
[----:B------:R-:W-:-:S02]  /*0aa0*/  @P0 IMAD.MOV.U32 R10, RZ, RZ, c[0x0][0x188] ;  /* 0x00006200ff0a0624 */ /* 0x000fc400078e00ff */
[----:B------:R-:W-:Y:S02]  /*0ab0*/  @P0 IMAD.MOV.U32 R11, RZ, RZ, c[0x0][0x18c] ;  /* 0x00006300ff0b0624 */ /* 0x000fe400078e00ff */
[----:B------:R-:W-:Y:S02]  /*0ac0*/  @P0 IMAD.MOV.U32 R12, RZ, RZ, c[0x0][0x190] ;  /* 0x00006400ff0c0624 */ /* 0x000fe400078e00ff */
[----:B------:R-:W-:Y:S01]  /*0ad0*/  @P0 IMAD.MOV.U32 R13, RZ, RZ, c[0x0][0x194] ;  /* 0x00006500ff0d0624 */ /* 0x000fe200078e00ff */
[----:B0-----:R0:W1:Y:S02]  /*0ae0*/  DSETP.GT.AND P1, PT, R14, 4, PT ;  /* 0x401000000e00742a */ /* 0x0010640003f24000 */
[----:B0-----:R-:W-:-:S13]  /*0af0*/  IMAD.MOV.U32 R14, RZ, RZ, c[0x0][0x170] ;  /* 0x00005c00ff0e7624 */ /* 0x001fda00078e00ff */
[----:B-1----:R-:W-:Y:S05]  /*0b00*/  @P1 BRA `(.L_x_11) ;  /* 0x00000b6000001947 */ /* 0x002fea0003800000 */
.L_x_31:
[----:B------:R-:W0:-:S04]  /*0b10*/  DMUL R16, R18, R16 ;  /* 0x0000001012107228 */ /* 0x000e080000000000 */
[----:B------:R-:W1:-:S04]  /*0b20*/  DADD R20, -R22, R20 ;  /* 0x0000000016147229 */ /* 0x000e480000000114 */
[----:B0-----:R-:W0:-:S04]  /*0b30*/  DFMA R16, R16, 2, R12 ;  /* 0x400000001010782b */ /* 0x001e08000000000c */
[----:B-1----:R-:W1:-:S04]  /*0b40*/  DADD R20, R20, R10 ;  /* 0x0000000014147229 */ /* 0x002e48000000000a */
[----:B0-----:R-:W-:-:S04]  /*0b50*/  DMUL R18, R16, R16 ;  /* 0x0000001010127228 */ /* 0x001fc80000000000 */
[----:B-1----:R-:W0:-:S08]  /*0b60*/  DMUL R22, R20, R20 ;  /* 0x0000001414167228 */ /* 0x002e100000000000 */
[----:B0-----:R-:W0:-:S08]  /*0b70*/  DADD R24, R18, R22 ;  /* 0x0000000012187229 */ /* 0x001e100000000016 */
[----:B0-----:R-:W0:-:S15]  /*0b80*/  DSETP.GT.AND P0, PT, R24, 4, PT ;  /* 0x401000001800742a */ /* 0x001e1e0003f04000 */
[----:B0-----:R-:W-:Y:S05]  /*0b90*/  @P0 BRA `(.L_x_12) ;  /* 0x00000d1000000947 */ /* 0x001fea0003800000 */
        /* <DEDUP_REMOVED lines=153> */
[----:B------:R-:W0:Y:S01]  /*1530*/  DMUL R16, R16, R18 ;  /* 0x0000001210107228 */ /* 0x000e220000000000 */
[----:B------:R-:W-:-:S03]  /*1540*/  IADD3 R14, R14, -0x14, RZ ;  /* 0xffffffec0e0e7810 */ /* 0x000fc60007ffe0ff */
[----:B------:R-:W1:-:S04]  /*1550*/  DADD R18, -R20, R22 ;  /* 0x0000000014127229 */ /* 0x000e480000000116 */
[----:B0-----:R-:W0:-:S04]  /*1560*/  DFMA R20, R16, 2, R12 ;  /* 0x400000001014782b */ /* 0x001e08000000000c */
[----:B-1----:R-:W1:-:S04]  /*1570*/  DADD R18, R18, R10 ;  /* 0x0000000012127229 */ /* 0x002e48000000000a */
[----:B0-----:R-:W-:-:S04]  /*1580*/  DMUL R16, R20, R20 ;  /* 0x0000001414107228 */ /* 0x001fc80000000000 */
[----:B-1----:R-:W0:-:S08]  /*1590*/  DMUL R22, R18, R18 ;  /* 0x0000001212167228 */ /* 0x002e100000000000 */
[----:B0-----:R-:W0:-:S08]  /*15a0*/  DADD R24, R16, R22 ;  /* 0x0000000010187229 */ /* 0x001e100000000016 */
[----:B0-----:R-:W0:-:S09]  /*15b0*/  DSETP.GT.AND P0, PT, R24, 4, PT ;  /* 0x401000001800742a */ /* 0x001e120003f04000 */
[----:B0-----:R-:W-:-:S12]  /*15c0*/  ISETP.LT.OR P0, PT, R14, 0x1, P0 ;  /* 0x000000010e00780c */ /* 0x001fd80000701670 */
[----:B------:R-:W-:Y:S05]  /*15d0*/  @P0 BRA `(.L_x_30) ;  /* 0x000002e000000947 */ /* 0x000fea0003800000 */
[----:B------:R-:W0:-:S04]  /*15e0*/  DADD R16, -R16, R22 ;  /* 0x0000000010107229 */ /* 0x000e080000000116 */
[----:B------:R-:W1:-:S04]  /*15f0*/  DMUL R18, R20, R18 ;  /* 0x0000001214127228 */ /* 0x000e480000000000 */
[----:B0-----:R-:W0:-:S04]  /*1600*/  DADD R16, R16, R10 ;  /* 0x0000000010107229 */ /* 0x001e08000000000a */
[----:B-1----:R-:W1:-:S04]  /*1610*/  DFMA R18, R18, 2, R12 ;  /* 0x400000001212782b */ /* 0x002e48000000000c */
[----:B0-----:R-:W-:-:S04]  /*1620*/  DMUL R20, R16, R16 ;  /* 0x0000001010147228 */ /* 0x001fc80000000000 */
[----:B-1----:R-:W0:-:S08]  /*1630*/  DMUL R22, R18, R18 ;  /* 0x0000001212167228 */ /* 0x002e100000000000 */
[----:B0-----:R-:W0:-:S08]  /*1640*/  DADD R24, R20, R22 ;  /* 0x0000000014187229 */ /* 0x001e100000000016 */
[----:B0-----:R-:W0:-:S15]  /*1650*/  DSETP.GT.AND P0, PT, R24, 4, PT ;  /* 0x401000001800742a */ /* 0x001e1e0003f04000 */
[----:B0-----:R-:W-:Y:S05]  /*1660*/  @!P0 BRA `(.L_x_31) ;  /* 0xfffff4a000008947 */ /* 0x001fea000383ffff */
.L_x_11:
[----:B------:R-:W-:Y:S01]  /*1670*/  IADD3 R14, R14, -0x1, RZ ;  /* 0xffffffff0e0e7810 */ /* 0x000fe20007ffe0ff */
[----:B------:R-:W-:Y:S07]  /*1680*/  BRA `(.L_x_30) ;  /* 0x0000023000007947 */ /* 0x000fee0003800000 */
.L_x_29:
[----:B------:R-:W-:Y:S01]  /*1690*/  IADD3 R14, R14, -0x13, RZ ;  /* 0xffffffed0e0e7810 */ /* 0x000fe20007ffe0ff */
[----:B------:R-:W-:Y:S07]  /*16a0*/  BRA `(.L_x_30) ;  /* 0x0000021000007947 */ /* 0x000fee0003800000 */
.L_x_28:
[----:B------:R-:W-:Y:S01]  /*16b0*/  IADD3 R14, R14, -0x12, RZ ;  /* 0xffffffee0e0e7810 */ /* 0x000fe20007ffe0ff */
[----:B------:R-:W-:Y:S07]  /*16c0*/  BRA `(.L_x_30) ;  /* 0x000001f000007947 */ /* 0x000fee0003800000 */
.L_x_27:
[----:B------:R-:W-:Y:S01]  /*16d0*/  IADD3 R14, R14, -0x11, RZ ;  /* 0xffffffef0e0e7810 */ /* 0x000fe20007ffe0ff */
[----:B------:R-:W-:Y:S07]  /*16e0*/  BRA `(.L_x_30) ;  /* 0x000001d000007947 */ /* 0x000fee0003800000 */
.L_x_26:
[----:B------:R-:W-:Y:S01]  /*16f0*/  IADD3 R14, R14, -0x10, RZ ;  /* 0xfffffff00e0e7810 */ /* 0x000fe20007ffe0ff */
[----:B------:R-:W-:Y:S07]  /*1700*/  BRA `(.L_x_30) ;  /* 0x000001b000007947 */ /* 0x000fee0003800000 */
.L_x_25:
[----:B------:R-:W-:Y:S01]  /*1710*/  IADD3 R14, R14, -0xf, RZ ;  /* 0xfffffff10e0e7810 */ /* 0x000fe20007ffe0ff */
[----:B------:R-:W-:Y:S07]  /*1720*/  BRA `(.L_x_30) ;  /* 0x0000019000007947 */ /* 0x000fee0003800000 */
.L_x_24:
[----:B------:R-:W-:Y:S01]  /*1730*/  IADD3 R14, R14, -0xe, RZ ;  /* 0xfffffff20e0e7810 */ /* 0x000fe20007ffe0ff */
[----:B------:R-:W-:Y:S07]  /*1740*/  BRA `(.L_x_30) ;  /* 0x0000017000007947 */ /* 0x000fee0003800000 */
.L_x_23:
[----:B------:R-:W-:Y:S01]  /*1750*/  IADD3 R14, R14, -0xd, RZ ;  /* 0xfffffff30e0e7810 */ /* 0x000fe20007ffe0ff */
[----:B------:R-:W-:Y:S07]  /*1760*/  BRA `(.L_x_30) ;  /* 0x0000015000007947 */ /* 0x000fee0003800000 */
.L_x_22:
[----:B------:R-:W-:Y:S01]  /*1770*/  IADD3 R14, R14, -0xc, RZ ;  /* 0xfffffff40e0e7810 */ /* 0x000fe20007ffe0ff */
[----:B------:R-:W-:Y:S07]  /*1780*/  BRA `(.L_x_30) ;  /* 0x0000013000007947 */ /* 0x000fee0003800000 */
.L_x_21:
[----:B------:R-:W-:Y:S01]  /*1790*/  IADD3 R14, R14, -0xb, RZ ;  /* 0xfffffff50e0e7810 */ /* 0x000fe20007ffe0ff */
[----:B------:R-:W-:Y:S07]  /*17a0*/  BRA `(.L_x_30) ;  /* 0x0000011000007947 */ /* 0x000fee0003800000 */
.L_x_20:
[----:B------:R-:W-:Y:S01]  /*17b0*/  IADD3 R14, R14, -0xa, RZ ;  /* 0xfffffff60e0e7810 */ /* 0x000fe20007ffe0ff */
[----:B------:R-:W-:Y:S07]  /*17c0*/  BRA `(.L_x_30) ;  /* 0x000000f000007947 */ /* 0x000fee0003800000 */
.L_x_19:
[----:B------:R-:W-:Y:S01]  /*17d0*/  IADD3 R14, R14, -0x9, RZ ;  /* 0xfffffff70e0e7810 */ /* 0x000fe20007ffe0ff */
[----:B------:R-:W-:Y:S07]  /*17e0*/  BRA `(.L_x_30) ;  /* 0x000000d000007947 */ /* 0x000fee0003800000 */
.L_x_18:
[----:B------:R-:W-:Y:S01]  /*17f0*/  IADD3 R14, R14, -0x8, RZ ;  /* 0xfffffff80e0e7810 */ /* 0x000fe20007ffe0ff */
[----:B------:R-:W-:Y:S07]  /*1800*/  BRA `(.L_x_30) ;  /* 0x000000b000007947 */ /* 0x000fee0003800000 */
.L_x_17:
[----:B------:R-:W-:Y:S01]  /*1810*/  IADD3 R14, R14, -0x7, RZ ;  /* 0xfffffff90e0e7810 */ /* 0x000fe20007ffe0ff */
[----:B------:R-:W-:Y:S07]  /*1820*/  BRA `(.L_x_30) ;  /* 0x0000009000007947 */ /* 0x000fee0003800000 */
.L_x_16:
[----:B------:R-:W-:Y:S01]  /*1830*/  IADD3 R14, R14, -0x6, RZ ;  /* 0xfffffffa0e0e7810 */ /* 0x000fe20007ffe0ff */
[----:B------:R-:W-:Y:S07]  /*1840*/  BRA `(.L_x_30) ;  /* 0x0000007000007947 */ /* 0x000fee0003800000 */
.L_x_15:
[----:B------:R-:W-:Y:S01]  /*1850*/  IADD3 R14, R14, -0x5, RZ ;  /* 0xfffffffb0e0e7810 */ /* 0x000fe20007ffe0ff */
[----:B------:R-:W-:Y:S07]  /*1860*/  BRA `(.L_x_30) ;  /* 0x0000005000007947 */ /* 0x000fee0003800000 */
.L_x_14:
[----:B------:R-:W-:Y:S01]  /*1870*/  IADD3 R14, R14, -0x4, RZ ;  /* 0xfffffffc0e0e7810 */ /* 0x000fe20007ffe0ff */
[----:B------:R-:W-:Y:S07]  /*1880*/  BRA `(.L_x_30) ;  /* 0x0000003000007947 */ /* 0x000fee0003800000 */
.L_x_13:
[----:B------:R-:W-:Y:S01]  /*1890*/  IADD3 R14, R14, -0x3, RZ ;  /* 0xfffffffd0e0e7810 */ /* 0x000fe20007ffe0ff */
[----:B------:R-:W-:Y:S07]  /*18a0*/  BRA `(.L_x_30) ;  /* 0x0000001000007947 */ /* 0x000fee0003800000 */
.L_x_12:
[----:B------:R-:W-:-:S08]  /*18b0*/  IADD3 R14, R14, -0x2, RZ ;  /* 0xfffffffe0e0e7810 */ /* 0x000fd00007ffe0ff */
.L_x_30:
[----:B------:R-:W-:Y:S05]  /*18c0*/  BSYNC B1 ;  /* 0x0000000000017941 */ /* 0x000fea0003800000 */
.L_x_10:
[----:B------:R-:W-:Y:S02]  /*18d0*/  IABS R16, UR4 ;  /* 0x0000000400107c13 */ /* 0x000fe40008000000 */
[----:B------:R-:W-:-:S02]  /*18e0*/  ISETP.GT.AND P0, PT, R14, RZ, PT ;  /* 0x000000ff0e00720c */ /* 0x000fc40003f04270 */
[----:B------:R-:W-:Y:S02]  /*18f0*/  IADD3 R14, -R14, c[0x0][0x170], RZ ;  /* 0x00005c000e0e7a10 */ /* 0x000fe40007ffe1ff */
[----:B------:R-:W0:Y:S02]  /*1900*/  I2F.RP R12, R16 ;  /* 0x00000010000c7306 */ /* 0x000e240000209400 */
[----:B------:R-:W-:-:S04]  /*1910*/  SEL R14, R14, RZ, P0 ;  /* 0x000000ff0e0e7207 */ /* 0x000fc80000000000 */
[C---:B------:R-:W-:Y:S02]  /*1920*/  IADD3 R13, R14.reuse, c[0x0][0x1a8], RZ ;  /* 0x00006a000e0d7a10 */ /* 0x040fe40007ffe0ff */
[----:B------:R-:W-:-:S03]  /*1930*/  ISETP.NE.AND P0, PT, R14, RZ, PT ;  /* 0x000000ff0e00720c */ /* 0x000fc60003f05270 */
[-C--:B------:R-:W-:Y:S02]  /*1940*/  IMAD R10, R4, R13.reuse, RZ ;  /* 0x0000000d040a7224 */ /* 0x080fe400078e02ff */
[-C--:B------:R-:W-:Y:S02]  /*1950*/  IMAD R15, R5, R13.reuse, RZ ;  /* 0x0000000d050f7224 */ /* 0x080fe400078e02ff */
[----:B------:R-:W-:Y:S01]  /*1960*/  IMAD R13, R6, R13, RZ ;  /* 0x0000000d060d7224 */ /* 0x000fe200078e02ff */
[----:B0-----:R-:W0:Y:S01]  /*1970*/  MUFU.RCP R12, R12 ;  /* 0x0000000c000c7308 */ /* 0x001e220000001000 */
[----:B------:R-:W-:-:S03]  /*1980*/  LOP3.LUT R10, R10, 0xff, RZ, 0xc0, !PT ;  /* 0x000000ff0a0a7812 */ /* 0x000fc600078ec0ff */
[----:B------:R-:W-:Y:S02]  /*1990*/  LOP3.LUT R14, R13, 0xff, RZ, 0xc0, !PT ;  /* 0x000000ff0d0e7812 */ /* 0x000fe400078ec0ff */
[----:B------:R-:W-:Y:S02]  /*19a0*/  SEL R10, R10, RZ, P0 ;  /* 0x000000ff0a0a7207 */ /* 0x000fe40000000000 */
[----:B------:R-:W-:-:S03]  /*19b0*/  SEL R14, R14, RZ, P0 ;  /* 0x000000ff0e0e7207 */ /* 0x000fc60000000000 */
[----:B------:R-:W-:Y:S02]  /*19c0*/  IMAD R7, R7, c[0x0][0x1a4], R10 ;  /* 0x0000690007077a24 */ /* 0x000fe400078e020a */
[----:B------:R-:W-:Y:S02]  /*19d0*/  IMAD R14, R9, c[0x0][0x1a4], R14 ;  /* 0x00006900090e7a24 */ /* 0x000fe400078e020e */
[----:B------:R-:W-:Y:S01]  /*19e0*/  IMAD.MOV.U32 R10, RZ, RZ, RZ ;  /* 0x000000ffff0a7224 */ /* 0x000fe200078e00ff */
[----:B0-----:R-:W-:Y:S02]  /*19f0*/  IADD3 R11, R12, 0xffffffe, RZ ;  /* 0x0ffffffe0c0b7810 */ /* 0x001fe40007ffe0ff */
[----:B------:R-:W-:Y:S02]  /*1a00*/  LOP3.LUT R12, R15, 0xff, RZ, 0xc0, !PT ;  /* 0x000000ff0f0c7812 */ /* 0x000fe400078ec0ff */
[----:B------:R-:W-:Y:S02]  /*1a10*/  IADD3 R7, R7, UR5, RZ ;  /* 0x0000000507077c10 */ /* 0x000fe4000fffe0ff */
[----:B------:R-:W0:Y:S01]  /*1a20*/  F2I.FTZ.U32.TRUNC.NTZ R11, R11 ;  /* 0x0000000b000b7305 */ /* 0x000e22000021f000 */
[----:B------:R-:W-:-:S02]  /*1a30*/  SEL R13, R12, RZ, P0 ;  /* 0x000000ff0c0d7207 */ /* 0x000fc40000000000 */
[----:B------:R-:W-:Y:S02]  /*1a40*/  IADD3 R14, R14, UR5, RZ ;  /* 0x000000050e0e7c10 */ /* 0x000fe4000fffe0ff */
[----:B------:R-:W-:Y:S01]  /*1a50*/  IABS R9, R7 ;  /* 0x0000000700097213 */ /* 0x000fe20000000000 */
[----:B------:R-:W-:Y:S01]  /*1a60*/  IMAD R13, R8, c[0x0][0x1a4], R13 ;  /* 0x00006900080d7a24 */ /* 0x000fe200078e020d */
[----:B------:R-:W-:Y:S02]  /*1a70*/  IABS R8, UR4 ;  /* 0x0000000400087c13 */ /* 0x000fe40008000000 */
[----:B------:R-:W-:Y:S02]  /*1a80*/  LOP3.LUT R7, R7, UR4, RZ, 0x3c, !PT ;  /* 0x0000000407077c12 */ /* 0x000fe4000f8e3cff */
[----:B------:R-:W-:Y:S02]  /*1a90*/  IADD3 R13, R13, UR5, RZ ;  /* 0x000000050d0d7c10 */ /* 0x000fe4000fffe0ff */
[----:B------:R-:W-:-:S02]  /*1aa0*/  ISETP.GE.AND P4, PT, R7, RZ, PT ;  /* 0x000000ff0700720c */ /* 0x000fc40003f86270 */
[----:B------:R-:W-:Y:S01]  /*1ab0*/  IABS R18, R13 ;  /* 0x0000000d00127213 */ /* 0x000fe20000000000 */
[----:B0-----:R-:W-:Y:S01]  /*1ac0*/  IMAD.MOV R17, RZ, RZ, -R11 ;  /* 0x000000ffff117224 */ /* 0x001fe200078e0a0b */
[----:B------:R-:W-:Y:S02]  /*1ad0*/  LOP3.LUT R13, R13, UR4, RZ, 0x3c, !PT ;  /* 0x000000040d0d7c12 */ /* 0x000fe4000f8e3cff */
[----:B------:R-:W-:Y:S01]  /*1ae0*/  LOP3.LUT R7, RZ, UR4, RZ, 0x33, !PT ;  /* 0x00000004ff077c12 */ /* 0x000fe2000f8e33ff */
[----:B------:R-:W-:Y:S01]  /*1af0*/  IMAD.MOV.U32 R15, RZ, RZ, R17 ;  /* 0x000000ffff0f7224 */ /* 0x000fe200078e0011 */
[----:B------:R-:W-:Y:S02]  /*1b00*/  IABS R17, R14 ;  /* 0x0000000e00117213 */ /* 0x000fe40000000000 */
[----:B------:R-:W-:Y:S01]  /*1b10*/  LOP3.LUT R14, R14, UR4, RZ, 0x3c, !PT ;  /* 0x000000040e0e7c12 */ /* 0x000fe2000f8e3cff */
[----:B------:R-:W-:-:S04]  /*1b20*/  IMAD R15, R15, R16, RZ ;  /* 0x000000100f0f7224 */ /* 0x000fc800078e02ff */
[----:B------:R-:W-:Y:S02]  /*1b30*/  IMAD.HI.U32 R10, R11, R15, R10 ;  /* 0x0000000f0b0a7227 */ /* 0x000fe400078e000a */
[----:B------:R-:W-:-:S04]  /*1b40*/  IMAD.MOV R15, RZ, RZ, -R8 ;  /* 0x000000ffff0f7224 */ /* 0x000fc800078e0a08 */
[C---:B------:R-:W-:Y:S02]  /*1b50*/  IMAD.HI.U32 R8, R10.reuse, R9, RZ ;  /* 0x000000090a087227 */ /* 0x040fe400078e00ff */
[C---:B------:R-:W-:Y:S02]  /*1b60*/  IMAD.HI.U32 R11, R10.reuse, R18, RZ ;  /* 0x000000120a0b7227 */ /* 0x040fe400078e00ff */
[----:B------:R-:W-:Y:S02]  /*1b70*/  IMAD.HI.U32 R12, R10, R17, RZ ;  /* 0x000000110a0c7227 */ /* 0x000fe400078e00ff */
[-C--:B------:R-:W-:Y:S02]  /*1b80*/  IMAD R9, R8, R15.reuse, R9 ;  /* 0x0000000f08097224 */ /* 0x080fe400078e0209 */
[-C--:B------:R-:W-:Y:S02]  /*1b90*/  IMAD R10, R11, R15.reuse, R18 ;  /* 0x0000000f0b0a7224 */ /* 0x080fe400078e0212 */
[----:B------:R-:W-:Y:S01]  /*1ba0*/  IMAD R15, R12, R15, R17 ;  /* 0x0000000f0c0f7224 */ /* 0x000fe200078e0211 */
[----:B------:R-:W-:-:S02]  /*1bb0*/  ISETP.GT.U32.AND P5, PT, R16, R9, PT ;  /* 0x000000091000720c */ /* 0x000fc40003fa4070 */
[C---:B------:R-:W-:Y:S02]  /*1bc0*/  ISETP.GT.U32.AND P6, PT, R16.reuse, R10, PT ;  /* 0x0000000a1000720c */ /* 0x040fe40003fc4070 */
[----:B------:R-:W-:-:S08]  /*1bd0*/  ISETP.GT.U32.AND P0, PT, R16, R15, PT ;  /* 0x0000000f1000720c */ /* 0x000fd00003f04070 */
[--C-:B------:R-:W-:Y:S01]  /*1be0*/  @!P5 IMAD.IADD R9, R9, 0x1, -R16.reuse ;  /* 0x000000010909d824 */ /* 0x100fe200078e0a10 */
[----:B------:R-:W-:Y:S01]  /*1bf0*/  @!P5 IADD3 R8, R8, 0x1, RZ ;  /* 0x000000010808d810 */ /* 0x000fe20007ffe0ff */
[--C-:B------:R-:W-:Y:S01]  /*1c00*/  @!P6 IMAD.IADD R10, R10, 0x1, -R16.reuse ;  /* 0x000000010a0ae824 */ /* 0x100fe200078e0a10 */
[----:B------:R-:W-:Y:S01]  /*1c10*/  ISETP.GE.AND P5, PT, R13, RZ, PT ;  /* 0x000000ff0d00720c */ /* 0x000fe20003fa6270 */
[----:B------:R-:W-:Y:S01]  /*1c20*/  @!P0 IMAD.IADD R15, R15, 0x1, -R16 ;  /* 0x000000010f0f8824 */ /* 0x000fe200078e0a10 */
[-C--:B------:R-:W-:Y:S02]  /*1c30*/  ISETP.GE.U32.AND P1, PT, R9, R16.reuse, PT ;  /* 0x000000100900720c */ /* 0x080fe40003f26070 */
[-C--:B------:R-:W-:Y:S02]  /*1c40*/  ISETP.GE.U32.AND P2, PT, R10, R16.reuse, PT ;  /* 0x000000100a00720c */ /* 0x080fe40003f46070 */
[----:B------:R-:W-:Y:S02]  /*1c50*/  ISETP.GE.U32.AND P3, PT, R15, R16, PT ;  /* 0x000000100f00720c */ /* 0x000fe40003f66070 */
[----:B------:R-:W-:-:S02]  /*1c60*/  @!P6 IADD3 R11, R11, 0x1, RZ ;  /* 0x000000010b0be810 */ /* 0x000fc40007ffe0ff */
[----:B------:R-:W-:Y:S02]  /*1c70*/  ISETP.GE.AND P6, PT, R14, RZ, PT ;  /* 0x000000ff0e00720c */ /* 0x000fe40003fc6270 */
[----:B------:R-:W-:Y:S02]  /*1c80*/  @!P0 IADD3 R12, R12, 0x1, RZ ;  /* 0x000000010c0c8810 */ /* 0x000fe40007ffe0ff */
[----:B------:R-:W-:Y:S02]  /*1c90*/  @P1 IADD3 R8, R8, 0x1, RZ ;  /* 0x0000000108081810 */ /* 0x000fe40007ffe0ff */
[----:B------:R-:W-:Y:S02]  /*1ca0*/  @P2 IADD3 R11, R11, 0x1, RZ ;  /* 0x000000010b0b2810 */ /* 0x000fe40007ffe0ff */
[----:B------:R-:W-:Y:S01]  /*1cb0*/  @P3 IADD3 R12, R12, 0x1, RZ ;  /* 0x000000010c0c3810 */ /* 0x000fe20007ffe0ff */
[----:B------:R-:W-:Y:S01]  /*1cc0*/  @!P4 IMAD.MOV R8, RZ, RZ, -R8 ;  /* 0x000000ffff08c224 */ /* 0x000fe200078e0a08 */
[----:B------:R-:W-:Y:S01]  /*1cd0*/  ISETP.NE.AND P0, PT, RZ, UR4, PT ;  /* 0x00000004ff007c0c */ /* 0x000fe2000bf05270 */
[----:B------:R-:W-:-:S02]  /*1ce0*/  @!P5 IMAD.MOV R11, RZ, RZ, -R11 ;  /* 0x000000ffff0bd224 */ /* 0x000fc400078e0a0b */
[----:B------:R-:W-:Y:S01]  /*1cf0*/  @!P6 IMAD.MOV R12, RZ, RZ, -R12 ;  /* 0x000000ffff0ce224 */ /* 0x000fe200078e0a0c */
[C---:B------:R-:W-:Y:S02]  /*1d00*/  SEL R8, R7.reuse, R8, !P0 ;  /* 0x0000000807087207 */ /* 0x040fe40004000000 */
[C---:B------:R-:W-:Y:S02]  /*1d10*/  SEL R11, R7.reuse, R11, !P0 ;  /* 0x0000000b070b7207 */ /* 0x040fe40004000000 */
[----:B------:R-:W-:Y:S02]  /*1d20*/  SEL R7, R7, R12, !P0 ;  /* 0x0000000c07077207 */ /* 0x000fe40004000000 */
[----:B------:R-:W-:-:S06]  /*1d30*/  PRMT R11, R11, 0x7604, R8 ;  /* 0x000076040b0b7816 */ /* 0x000fcc0000000008 */
[----:B------:R0:W-:Y:S04]  /*1d40*/  STG.E.U8.SYS [R2+0x2], R7 ;  /* 0x0000020702007386 */ /* 0x0001e8000010e100 */
[----:B------:R0:W-:Y:S02]  /*1d50*/  STG.E.U16.SYS [R2], R11 ;  /* 0x0000000b02007386 */ /* 0x0001e4000010e500 */
.L_x_1:
[----:B------:R-:W-:Y:S05]  /*1d60*/  BSYNC B0 ;  /* 0x0000000000007941 */ /* 0x000fea0003800000 */
.L_x_0:
[----:B------:R-:W-:-:S04]  /*1d70*/  IADD3 R0, R0, c[0x0][0xc], RZ ;  /* 0x0000030000007a10 */ /* 0x000fc80007ffe0ff */
[----:B------:R-:W-:-:S12]  /*1d80*/  ISETP.GE.U32.AND P0, PT, R0, c[0x0][0x1b0], PT ;  /* 0x00006c0000007a0c */ /* 0x000fd80003f06070 */
[----:B------:R-:W-:Y:S05]  /*1d90*/  @!P0 BRA `(.L_x_32) ;  /* 0xffffe35000008947 */ /* 0x000fea000383ffff */
[----:B------:R-:W-:Y:S05]  /*1da0*/  EXIT ;  /* 0x000000000000794d */ /* 0x000fea0003800000 */
.L_x_33:
[----:B------:R-:W-:-:S00]  /*1db0*/  BRA `(.L_x_33) ;  /* 0xfffffff000007947 */ /* 0x000fc0000383ffff */
[----:B------:R-:W-:-:S00]  /*1dc0*/  NOP ;  /* 0x0000000000007918 */ /* 0x000fc00000000000 */
[----:B------:R-:W-:-:S00]  /*1dd0*/  NOP ;  /* 0x0000000000007918 */ /* 0x000fc00000000000 */
[----:B------:R-:W-:-:S00]  /*1de0*/  NOP ;  /* 0x0000000000007918 */ /* 0x000fc00000000000 */
[----:B------:R-:W-:-:S00]  /*1df0*/  NOP ;  /* 0x0000000000007918 */ /* 0x000fc00000000000 */
.L_x_156:


//--------------------- .text._Z11Mandelbrot1IfEvP6uchar4iiiT_S2_S2_S2_S2_S0_iiiib --------------------------
	.section	.text._Z11Mandelbrot1IfEvP6uchar4iiiT_S2_S2_S2_S2_S0_iiiib,"ax",@progbits
	.sectioninfo	@"SHI_REGISTERS=24"
	.align	128
        .global         _Z11Mandelbrot1IfEvP6uchar4iiiT_S2_S2_S2_S2_S0_iiiib
        .type           _Z11Mandelbrot1IfEvP6uchar4iiiT_S2_S2_S2_S2_S0_iiiib,@function
        .size           _Z11Mandelbrot1IfEvP6uchar4iiiT_S2_S2_S2_S2_S0_iiiib,(.L_x_157 - _Z11Mandelbrot1IfEvP6uchar4iiiT_S2_S2_S2_S2_S0_iiiib)
        .other          _Z11Mandelbrot1IfEvP6uchar4iiiT_S2_S2_S2_S2_S0_iiiib,@"STO_CUDA_ENTRY STV_DEFAULT"
_Z11Mandelbrot1IfEvP6uchar4iiiT_S2_S2_S2_S2_S0_iiiib:
.text._Z11Mandelbrot1IfEvP6uchar4iiiT_S2_S2_S2_S2_S0_iiiib:
[----:B------:R-:W-:-:S08]  /*0000*/  IMAD.MOV.U32 R1, RZ, RZ, c[0x0][0x28] ;  /* 0x00000a00ff017624 */ /* 0x000fd000078e00ff */
[----:B------:R-:W0:Y:S02]  /*0010*/  S2R R5, SR_CTAID.X ;  /* 0x0000000000057919 */ /* 0x000e240000002500 */
[----:B0-----:R-:W-:-:S12]  /*0020*/  ISETP.GE.U32.AND P0, PT, R5, c[0x0][0x198], PT ;  /* 0x0000660005007a0c */ /* 0x001fd80003f06070 */
[----:B------:R-:W-:Y:S05]  /*0030*/  @P0 EXIT ;  /* 0x000000000000094d */ /* 0x000fea0003800000 */
[----:B------:R-:W0:Y:S01]  /*0040*/  LDC.U8 R2, c[0x0][0x19c] ;  /* 0x00006700ff027b82 */ /* 0x000e220000000000 */
[----:B------:R-:W1:Y:S01]  /*0050*/  S2R R0, SR_TID.X ;  /* 0x0000000000007919 */ /* 0x000e620000002100 */
[----:B------:R-:W-:Y:S02]  /*0060*/  UMOV UR4, 0x1 ;  /* 0x0000000100047882 */ /* 0x000fe40000000000 */
[----:B------:R-:W-:Y:S01]  /*0070*/  ULDC UR5, c[0x0][0x18c] ;  /* 0x0000630000057ab9 */ /* 0x000fe20000000800 */
[----:B------:R-:W2:Y:S01]  /*0080*/  S2R R4, SR_TID.Y ;  /* 0x0000000000047919 */ /* 0x000ea20000002200 */
[----:B------:R-:W-:Y:S02]  /*0090*/  UIADD3 UR4, UR4, UR5, URZ ;  /* 0x0000000504047290 */ /* 0x000fe4000fffe03f */
[----:B------:R-:W3:Y:S02]  /*00a0*/  LDC.U8 R6, c[0x0][0x188] ;  /* 0x00006200ff067b82 */ /* 0x000ee40000000000 */
[----:B------:R-:W-:-:S04]  /*00b0*/  ULEA.HI UR5, UR4, UR4, URZ, 0x1 ;  /* 0x0000000404057291 */ /* 0x000fc8000f8f083f */
[----:B------:R-:W-:Y:S02]  /*00c0*/  USHF.R.S32.HI UR5, URZ, 0x1, UR5 ;  /* 0x000000013f057899 */ /* 0x000fe40008011405 */
[----:B------:R-:W4:Y:S08]  /*00d0*/  LDC.U8 R7, c[0x0][0x189] ;  /* 0x00006240ff077b82 */ /* 0x000f300000000000 */
[----:B------:R-:W5:Y:S01]  /*00e0*/  LDC.U8 R8, c[0x0][0x18a] ;  /* 0x00006280ff087b82 */ /* 0x000f620000000000 */
[----:B0-----:R-:W-:-:S04]  /*00f0*/  PRMT R2, R2, 0x8880, RZ ;  /* 0x0000888002027816 */ /* 0x001fc800000000ff */
[----:B------:R-:W-:Y:S02]  /*0100*/  PRMT R2, R2, 0x7710, RZ ;  /* 0x0000771002027816 */ /* 0x000fe400000000ff */
[----:B---3--:R-:W-:Y:S02]  /*0110*/  LOP3.LUT R6, R6, 0xff, RZ, 0xc0, !PT ;  /* 0x000000ff06067812 */ /* 0x008fe400078ec0ff */
[----:B------:R-:W-:Y:S02]  /*0120*/  LOP3.LUT P1, RZ, R2, 0xff, RZ, 0xc0, !PT ;  /* 0x000000ff02ff7812 */ /* 0x000fe4000782c0ff */
[----:B----4-:R-:W-:Y:S02]  /*0130*/  LOP3.LUT R7, R7, 0xff, RZ, 0xc0, !PT ;  /* 0x000000ff07077812 */ /* 0x010fe400078ec0ff */
[----:B-12--5:R-:W-:-:S08]  /*0140*/  LOP3.LUT R8, R8, 0xff, RZ, 0xc0, !PT ;  /* 0x000000ff08087812 */ /* 0x026fd000078ec0ff */
.L_x_66:
[----:B0-----:R-:W0:Y:S01]  /*0150*/  I2F.U32.RP R9, c[0x0][0x194] ;  /* 0x0000650000097b06 */ /* 0x001e220000209000 */
[----:B------:R-:W-:Y:S01]  /*0160*/  BSSY B0, `(.L_x_34) ;  /* 0x00001bb000007945 */ /* 0x000fe20003800000 */
[----:B0-----:R-:W0:Y:S02]  /*0170*/  MUFU.RCP R9, R9 ;  /* 0x0000000900097308 */ /* 0x001e240000001000 */
[----:B0-----:R-:W-:-:S06]  /*0180*/  IADD3 R2, R9, 0xffffffe, RZ ;  /* 0x0ffffffe09027810 */ /* 0x001fcc0007ffe0ff */
[----:B------:R0:W1:Y:S02]  /*0190*/  F2I.FTZ.U32.TRUNC.NTZ R3, R2 ;  /* 0x0000000200037305 */ /* 0x000064000021f000 */
[----:B0-----:R-:W-:Y:S01]  /*01a0*/  MOV R2, RZ ;  /* 0x000000ff00027202 */ /* 0x001fe20000000f00 */
[----:B-1----:R-:W-:-:S04]  /*01b0*/  IMAD.MOV R11, RZ, RZ, -R3 ;  /* 0x000000ffff0b7224 */ /* 0x002fc800078e0a03 */
        /* <DEDUP_REMOVED lines=15> */
[----:B------:R-:W-:Y:S02]  /*02b0*/  IMAD R12, R9, c[0x0][0x4], R4 ;  /* 0x00000100090c7a24 */ /* 0x000fe400078e0204 */
[----:B------:R-:W-:-:S03]  /*02c0*/  IMAD R13, R13, c[0x0][0x0], R0 ;  /* 0x000000000d0d7a24 */ /* 0x000fc600078e0200 */
[----:B------:R-:W-:-:S04]  /*02d0*/  ISETP.GE.AND P0, PT, R12, c[0x0][0x16c], PT ;  /* 0x00005b000c007a0c */ /* 0x000fc80003f06270 */
[----:B------:R-:W-:-:S12]  /*02e0*/  ISETP.GE.OR P0, PT, R13, c[0x0][0x168], P0 ;  /* 0x00005a000d007a0c */ /* 0x000fd80000706670 */
[----:B------:R-:W-:Y:S05]  /*02f0*/  @P0 BRA `(.L_x_35) ;  /* 0x00001a1000000947 */ /* 0x000fea0003800000 */
[----:B------:R-:W-:Y:S01]  /*0300*/  MOV R14, 0x4 ;  /* 0x00000004000e7802 */ /* 0x000fe20000000f00 */
        /* <DEDUP_REMOVED lines=21> */
[----:B------:R-:W-:Y:S01]  /*0460*/  IMAD.IADD R16, R16, 0x1, -R9 ;  /* 0x0000000110107824 */ /* 0x000fe200078e0a09 */
[----:B------:R-:W-:-:S04]  /*0470*/  IADD3 R17, -R10, R17, RZ ;  /* 0x000000110a117210 */ /* 0x000fc80007ffe1ff */
[----:B------:R-:W-:Y:S02]  /*0480*/  IABS R17, R17 ;  /* 0x0000001100117213 */ /* 0x000fe40000000000 */
[----:B------:R-:W-:Y:S02]  /*0490*/  IABS R16, R16 ;  /* 0x0000001000107213 */ /* 0x000fe40000000000 */
[----:B------:R-:W-:-:S04]  /*04a0*/  ISETP.GT.AND P0, PT, R17, 0xa, PT ;  /* 0x0000000a1100780c */ /* 0x000fc80003f04270 */
[----:B------:R-:W-:Y:S02]  /*04b0*/  ISETP.GT.OR P0, PT, R16, 0xa, P0 ;  /* 0x0000000a1000780c */ /* 0x000fe40000704670 */
[----:B------:R-:W-:-:S04]  /*04c0*/  SHF.R.U32.HI R16, RZ, 0x10, R18 ;  /* 0x00000010ff107819 */ /* 0x000fc80000011612 */
[----:B------:R-:W-:-:S06]  /*04d0*/  SGXT.U32 R16, R16, 0x8 ;  /* 0x000000081010781a */ /* 0x000fcc0000000000 */
[----:B------:R-:W-:-:S04]  /*04e0*/  @!P0 IADD3 R16, -R11, R16, RZ ;  /* 0x000000100b108210 */ /* 0x000fc80007ffe1ff */
[----:B------:R-:W-:-:S04]  /*04f0*/  @!P0 IABS R16, R16 ;  /* 0x0000001000108213 */ /* 0x000fc80000000000 */
[----:B------:R-:W-:-:S04]  /*0500*/  ISETP.GT.OR P0, PT, R16, 0xa, P0 ;  /* 0x0000000a1000780c */ /* 0x000fc80000704670 */
[----:B------:R-:W-:-:S08]  /*0510*/  SEL R16, RZ, 0x1, !P0 ;  /* 0x00000001ff107807 */ /* 0x000fd00004000000 */
.L_x_37:
[----:B------:R-:W-:Y:S05]  /*0520*/  BSYNC B1 ;  /* 0x0000000000017941 */ /* 0x000fea0003800000 */
.L_x_36:
[----:B------:R-:W-:Y:S01]  /*0530*/  BSSY B1, `(.L_x_38) ;  /* 0x0000014000017945 */ /* 0x000fe20003800000 */
[----:B------:R-:W-:Y:S05]  /*0540*/  @P4 BRA `(.L_x_39) ;  /* 0x0000012000004947 */ /* 0x000fea0003800000 */
[----:B------:R-:W2:Y:S02]  /*0550*/  LDG.E.SYS R19, [R2+0x4] ;  /* 0x0000040002137381 */ /* 0x000ea400001ee900 */
[----:B--2---:R-:W-:Y:S02]  /*0560*/  SHF.R.U32.HI R17, RZ, 0x8, R19 ;  /* 0x00000008ff117819 */ /* 0x004fe40000011613 */
[----:B------:R-:W-:Y:S02]  /*0570*/  SGXT.U32 R18, R19, 0x8 ;  /* 0x000000081312781a */ /* 0x000fe40000000000 */
[----:B------:R-:W-:Y:S02]  /*0580*/  SGXT.U32 R17, R17, 0x8 ;  /* 0x000000081111781a */ /* 0x000fe40000000000 */
[----:B------:R-:W-:-:S03]  /*0590*/  IADD3 R18, -R9, R18, RZ ;  /* 0x0000001209127210 */ /* 0x000fc60007ffe1ff */
        /* <DEDUP_REMOVED lines=8> */
[----:B------:R-:W-:-:S04]  /*0620*/  @!P0 IADD3 R17, -R11, R18, RZ ;  /* 0x000000120b118210 */ /* 0x000fc80007ffe1ff */
[----:B------:R-:W-:-:S04]  /*0630*/  @!P0 IABS R17, R17 ;  /* 0x0000001100118213 */ /* 0x000fc80000000000 */
[----:B------:R-:W-:-:S04]  /*0640*/  ISETP.GT.OR P0, PT, R17, 0xa, P0 ;  /* 0x0000000a1100780c */ /* 0x000fc80000704670 */
[----:B------:R-:W-:-:S05]  /*0650*/  SEL R17, RZ, 0x1, !P0 ;  /* 0x00000001ff117807 */ /* 0x000fca0004000000 */
[----:B------:R-:W-:-:S08]  /*0660*/  IMAD.IADD R16, R16, 0x1, R17 ;  /* 0x0000000110107824 */ /* 0x000fd000078e0211 */
.L_x_39:
[----:B------:R-:W-:Y:S05]  /*0670*/  BSYNC B1 ;  /* 0x0000000000017941 */ /* 0x000fea0003800000 */
.L_x_38:
        /* <DEDUP_REMOVED lines=9> */
[----:B------:R-:W-:Y:S01]  /*0710*/  IMAD.IADD R20, R20, 0x1, -R9 ;  /* 0x0000000114147824 */ /* 0x000fe200078e0a09 */
[----:B------:R-:W-:-:S02]  /*0720*/  IADD3 R17, -R10, R17, RZ ;  /* 0x000000110a117210 */ /* 0x000fc40007ffe1ff */
[----:B------:R-:W-:Y:S02]  /*0730*/  SGXT.U32 R18, R18, 0x8 ;  /* 0x000000081212781a */ /* 0x000fe40000000000 */
[----:B------:R-:W-:Y:S02]  /*0740*/  IABS R21, R17 ;  /* 0x0000001100157213 */ /* 0x000fe40000000000 */
[----:B------:R-:W-:Y:S02]  /*0750*/  IABS R17, R20 ;  /* 0x0000001400117213 */ /* 0x000fe40000000000 */
[----:B------:R-:W-:-:S04]  /*0760*/  MOV R20, R21 ;  /* 0x0000001500147202 */ /* 0x000fc80000000f00 */
[----:B------:R-:W-:-:S04]  /*0770*/  ISETP.GT.AND P0, PT, R20, 0xa, PT ;  /* 0x0000000a1400780c */ /* 0x000fc80003f04270 */
[----:B------:R-:W-:-:S12]  /*0780*/  ISETP.GT.OR P0, PT, R17, 0xa, P0 ;  /* 0x0000000a1100780c */ /* 0x000fd80000704670 */
[----:B------:R-:W-:-:S05]  /*0790*/  @!P0 IMAD.IADD R17, R18, 0x1, -R11 ;  /* 0x0000000112118824 */ /* 0x000fca00078e0a0b */
[----:B------:R-:W-:-:S04]  /*07a0*/  @!P0 IABS R17, R17 ;  /* 0x0000001100118213 */ /* 0x000fc80000000000 */
[----:B------:R-:W-:-:S04]  /*07b0*/  ISETP.GT.OR P0, PT, R17, 0xa, P0 ;  /* 0x0000000a1100780c */ /* 0x000fc80000704670 */
[----:B------:R-:W-:-:S04]  /*07c0*/  SEL R17, RZ, 0x1, !P0 ;  /* 0x00000001ff117807 */ /* 0x000fc80004000000 */
[----:B------:R-:W-:-:S08]  /*07d0*/  IADD3 R16, R16, R17, RZ ;  /* 0x0000001110107210 */ /* 0x000fd00007ffe0ff */
.L_x_41:
[----:B------:R-:W-:Y:S05]  /*07e0*/  BSYNC B1 ;  /* 0x0000000000017941 */ /* 0x000fea0003800000 */
.L_x_40:
        /* <DEDUP_REMOVED lines=8> */
[----:B------:R-:W-:Y:S02]  /*0870*/  IADD3 R18, -R9, R18, RZ ;  /* 0x0000001209127210 */ /* 0x000fe40007ffe1ff */
[----:B------:R-:W-:Y:S01]  /*0880*/  SHF.R.U32.HI R14, RZ, 0x10, R14 ;  /* 0x00000010ff0e7819 */ /* 0x000fe2000001160e */
[----:B------:R-:W-:-:S03]  /*0890*/  IMAD.IADD R17, R17, 0x1, -R10 ;  /* 0x0000000111117824 */ /* 0x000fc600078e0a0a */
[----:B------:R-:W-:Y:S02]  /*08a0*/  SGXT.U32 R14, R14, 0x8 ;  /* 0x000000080e0e781a */ /* 0x000fe40000000000 */
[----:B------:R-:W-:Y:S02]  /*08b0*/  IABS R19, R17 ;  /* 0x0000001100137213 */ /* 0x000fe40000000000 */
[----:B------:R-:W-:-:S03]  /*08c0*/  IABS R17, R18 ;  /* 0x0000001200117213 */ /* 0x000fc60000000000 */
[----:B------:R-:W-:-:S05]  /*08d0*/  IMAD.MOV.U32 R18, RZ, RZ, R19 ;  /* 0x000000ffff127224 */ /* 0x000fca00078e0013 */
[----:B------:R-:W-:-:S04]  /*08e0*/  ISETP.GT.AND P0, PT, R18, 0xa, PT ;  /* 0x0000000a1200780c */ /* 0x000fc80003f04270 */
[----:B------:R-:W-:-:S12]  /*08f0*/  ISETP.GT.OR P0, PT, R17, 0xa, P0 ;  /* 0x0000000a1100780c */ /* 0x000fd80000704670 */
[----:B------:R-:W-:-:S04]  /*0900*/  @!P0 IADD3 R14, -R11, R14, RZ ;  /* 0x0000000e0b0e8210 */ /* 0x000fc80007ffe1ff */
[----:B------:R-:W-:-:S04]  /*0910*/  @!P0 IABS R14, R14 ;  /* 0x0000000e000e8213 */ /* 0x000fc80000000000 */
[----:B------:R-:W-:-:S04]  /*0920*/  ISETP.GT.OR P0, PT, R14, 0xa, P0 ;  /* 0x0000000a0e00780c */ /* 0x000fc80000704670 */
[----:B------:R-:W-:-:S05]  /*0930*/  SEL R15, RZ, 0x1, !P0 ;  /* 0x00000001ff0f7807 */ /* 0x000fca0004000000 */
[----:B------:R-:W-:-:S08]  /*0940*/  IMAD.IADD R16, R16, 0x1, R15 ;  /* 0x0000000110107824 */ /* 0x000fd000078e020f */
.L_x_43:
[----:B------:R-:W-:Y:S05]  /*0950*/  BSYNC B1 ;  /* 0x0000000000017941 */ /* 0x000fea0003800000 */
.L_x_42:
[----:B------:R-:W-:-:S12]  /*0960*/  ISETP.NE.AND P0, PT, R16, RZ, PT ;  /* 0x000000ff1000720c */ /* 0x000fd80003f05270 */
[----:B------:R-:W-:Y:S05]  /*0970*/  @!P0 BRA `(.L_x_35) ;  /* 0x0000139000008947 */ /* 0x000fea0003800000 */
[----:B------:R-:W0:Y:S01]  /*0980*/  I2F R13, R13 ;  /* 0x0000000d000d7306 */ /* 0x000e220000201400 */
[----:B------:R-:W1:Y:S01]  /*0990*/  I2F R12, R12 ;  /* 0x0000000c000c7306 */ /* 0x000e620000201400 */
[----:B------:R-:W-:Y:S01]  /*09a0*/  MOV R15, c[0x0][0x184] ;  /* 0x00006100000f7a02 */ /* 0x000fe20000000f00 */
[----:B------:R-:W-:Y:S01]  /*09b0*/  @!P1 IMAD.MOV.U32 R17, RZ, RZ, RZ ;  /* 0x000000ffff119224 */ /* 0x000fe200078e00ff */
[----:B------:R-:W-:Y:S01]  /*09c0*/  @!P1 MOV R18, RZ ;  /* 0x000000ff00129202 */ /* 0x000fe20000000f00 */
[----:B------:R-:W-:Y:S01]  /*09d0*/  BSSY B1, `(.L_x_44) ;  /* 0x00000ea000017945 */ /* 0x000fe20003800000 */
[----:B------:R-:W-:Y:S02]  /*09e0*/  @!P1 IMAD.MOV.U32 R16, RZ, RZ, RZ ;  /* 0x000000ffff109224 */ /* 0x000fe400078e00ff */
[-C--:B0-----:R-:W-:Y:S02]  /*09f0*/  FFMA R14, R13, R15.reuse, c[0x0][0x174] ;  /* 0x00005d000d0e7623 */ /* 0x081fe4000000000f */
[----:B-1----:R-:W-:Y:S01]  /*0a00*/  FFMA R15, R12, R15, c[0x0][0x178] ;  /* 0x00005e000c0f7623 */ /* 0x002fe2000000000f */
[----:B------:R-:W-:Y:S01]  /*0a10*/  MOV R12, c[0x0][0x170] ;  /* 0x00005c00000c7a02 */ /* 0x000fe20000000f00 */
[----:B------:R-:W-:-:S02]  /*0a20*/  @P1 FMUL R17, R14, R14 ;  /* 0x0000000e0e111220 */ /* 0x000fc40000400000 */
[----:B------:R-:W-:Y:S02]  /*0a30*/  @P1 FMUL R18, R15, R15 ;  /* 0x0000000f0f121220 */ /* 0x000fe40000400000 */
[----:B------:R-:W-:Y:S02]  /*0a40*/  @P1 IMAD.MOV.U32 R16, RZ, RZ, R15 ;  /* 0x000000ffff101224 */ /* 0x000fe400078e000f */
[----:B------:R-:W-:-:S05]  /*0a50*/  FADD R19, R17, R18 ;  /* 0x0000001211137221 */ /* 0x000fca0000000000 */
[----:B------:R-:W-:-:S12]  /*0a60*/  FSETP.GT.AND P0, PT, R19, 4, PT ;  /* 0x408000001300780b */ /* 0x000fd80003f04000 */
[----:B------:R-:W-:Y:S05]  /*0a70*/  @P0 BRA `(.L_x_45) ;  /* 0x00000ba000000947 */ /* 0x000fea0003800000 */
[----:B------:R-:W-:Y:S01]  /*0a80*/  MOV R13, RZ ;  /* 0x000000ff000d7202 */ /* 0x000fe20000000f00 */
[----:B------:R-:W-:-:S03]  /*0a90*/  @P1 IMAD.MOV.U32 R15, RZ, RZ, c[0x0][0x180] ;  /* 0x00006000ff0f1624 */ /* 0x000fc600078e00ff */
[----:B------:R-:W-:Y:S01]  /*0aa0*/  @P1 MOV R13, R14 ;  /* 0x0000000e000d1202 */ /* 0x000fe20000000f00 */
[----:B------:R-:W-:-:S08]  /*0ab0*/  @P1 IMAD.MOV.U32 R14, RZ, RZ, c[0x0][0x17c] ;  /* 0x00005f00ff0e1624 */ /* 0x000fd000078e00ff */
.L_x_65:
[----:B------:R-:W-:Y:S02]  /*0ac0*/  FMUL R16, R16, R13 ;  /* 0x0000000d10107220 */ /* 0x000fe40000400000 */
[----:B------:R-:W-:Y:S02]  /*0ad0*/  FADD R17, -R18, R17 ;  /* 0x0000001112117221 */ /* 0x000fe40000000100 */
[----:B------:R-:W-:Y:S02]  /*0ae0*/  FFMA R16, R16, 2, R15 ;  /* 0x4000000010107823 */ /* 0x000fe4000000000f */
[----:B------:R-:W-:Y:S02]  /*0af0*/  FADD R17, R17, R14 ;  /* 0x0000000e11117221 */ /* 0x000fe40000000000 */
[----:B------:R-:W-:Y:S02]  /*0b00*/  FMUL R13, R16, R16 ;  /* 0x00000010100d7220 */ /* 0x000fe40000400000 */
[----:B------:R-:W-:-:S04]  /*0b10*/  FMUL R18, R17, R17 ;  /* 0x0000001111127220 */ /* 0x000fc80000400000 */
[----:B------:R-:W-:-:S05]  /*0b20*/  FADD R19, R13, R18 ;  /* 0x000000120d137221 */ /* 0x000fca0000000000 */
[----:B------:R-:W-:-:S12]  /*0b30*/  FSETP.GT.AND P0, PT, R19, 4, PT ;  /* 0x408000001300780b */ /* 0x000fd80003f04000 */
[----:B------:R-:W-:Y:S05]  /*0b40*/  @P0 BRA `(.L_x_46) ;  /* 0x00000d1000000947 */ /* 0x000fea0003800000 */
        /* <DEDUP_REMOVED lines=153> */
[----:B------:R-:W-:Y:S01]  /*14e0*/  FMUL R16, R16, R13 ;  /* 0x0000000d10107220 */ /* 0x000fe20000400000 */
[----:B------:R-:W-:Y:S01]  /*14f0*/  IADD3 R12, R12, -0x14, RZ ;  /* 0xffffffec0c0c7810 */ /* 0x000fe20007ffe0ff */
[----:B------:R-:W-:Y:S02]  /*1500*/  FADD R13, -R17, R18 ;  /* 0x00000012110d7221 */ /* 0x000fe40000000100 */
[----:B------:R-:W-:Y:S02]  /*1510*/  FFMA R16, R16, 2, R15 ;  /* 0x4000000010107823 */ /* 0x000fe4000000000f */
[----:B------:R-:W-:Y:S02]  /*1520*/  FADD R17, R13, R14 ;  /* 0x0000000e0d117221 */ /* 0x000fe40000000000 */
[----:B------:R-:W-:Y:S02]  /*1530*/  FMUL R13, R16, R16 ;  /* 0x00000010100d7220 */ /* 0x000fe40000400000 */
[----:B------:R-:W-:-:S04]  /*1540*/  FMUL R18, R17, R17 ;  /* 0x0000001111127220 */ /* 0x000fc80000400000 */
[----:B------:R-:W-:-:S05]  /*1550*/  FADD R19, R13, R18 ;  /* 0x000000120d137221 */ /* 0x000fca0000000000 */
[----:B------:R-:W-:-:S04]  /*1560*/  FSETP.GT.AND P0, PT, R19, 4, PT ;  /* 0x408000001300780b */ /* 0x000fc80003f04000 */
[----:B------:R-:W-:-:S12]  /*1570*/  ISETP.LT.OR P0, PT, R12, 0x1, P0 ;  /* 0x000000010c00780c */ /* 0x000fd80000701670 */
[----:B------:R-:W-:Y:S05]  /*1580*/  @P0 BRA `(.L_x_64) ;  /* 0x000002e000000947 */ /* 0x000fea0003800000 */
[----:B------:R-:W-:Y:S02]  /*1590*/  FADD R13, -R13, R18 ;  /* 0x000000120d0d7221 */ /* 0x000fe40000000100 */
[----:B------:R-:W-:Y:S02]  /*15a0*/  FMUL R16, R16, R17 ;  /* 0x0000001110107220 */ /* 0x000fe40000400000 */
[----:B------:R-:W-:Y:S02]  /*15b0*/  FADD R13, R13, R14 ;  /* 0x0000000e0d0d7221 */ /* 0x000fe40000000000 */
[----:B------:R-:W-:Y:S02]  /*15c0*/  FFMA R16, R16, 2, R15 ;  /* 0x4000000010107823 */ /* 0x000fe4000000000f */
[----:B------:R-:W-:Y:S02]  /*15d0*/  FMUL R17, R13, R13 ;  /* 0x0000000d0d117220 */ /* 0x000fe40000400000 */
[----:B------:R-:W-:-:S04]  /*15e0*/  FMUL R18, R16, R16 ;  /* 0x0000001010127220 */ /* 0x000fc80000400000 */
[----:B------:R-:W-:-:S05]  /*15f0*/  FADD R19, R17, R18 ;  /* 0x0000001211137221 */ /* 0x000fca0000000000 */
[----:B------:R-:W-:-:S12]  /*1600*/  FSETP.GT.AND P0, PT, R19, 4, PT ;  /* 0x408000001300780b */ /* 0x000fd80003f04000 */
[----:B------:R-:W-:Y:S05]  /*1610*/  @!P0 BRA `(.L_x_65) ;  /* 0xfffff4a000008947 */ /* 0x000fea000383ffff */
.L_x_45:
[----:B------:R-:W-:Y:S01]  /*1620*/  IADD3 R12, R12, -0x1, RZ ;  /* 0xffffffff0c0c7810 */ /* 0x000fe20007ffe0ff */
[----:B------:R-:W-:Y:S07]  /*1630*/  BRA `(.L_x_64) ;  /* 0x0000023000007947 */ /* 0x000fee0003800000 */
.L_x_63:
[----:B------:R-:W-:Y:S01]  /*1640*/  IADD3 R12, R12, -0x13, RZ ;  /* 0xffffffed0c0c7810 */ /* 0x000fe20007ffe0ff */
[----:B------:R-:W-:Y:S07]  /*1650*/  BRA `(.L_x_64) ;  /* 0x0000021000007947 */ /* 0x000fee0003800000 */
.L_x_62:
[----:B------:R-:W-:Y:S01]  /*1660*/  IADD3 R12, R12, -0x12, RZ ;  /* 0xffffffee0c0c7810 */ /* 0x000fe20007ffe0ff */
[----:B------:R-:W-:Y:S07]  /*1670*/  BRA `(.L_x_64) ;  /* 0x000001f000007947 */ /* 0x000fee0003800000 */
.L_x_61:
[----:B------:R-:W-:Y:S01]  /*1680*/  IADD3 R12, R12, -0x11, RZ ;  /* 0xffffffef0c0c7810 */ /* 0x000fe20007ffe0ff */
[----:B------:R-:W-:Y:S07]  /*1690*/  BRA `(.L_x_64) ;  /* 0x000001d000007947 */ /* 0x000fee0003800000 */
.L_x_60:
[----:B------:R-:W-:Y:S01]  /*16a0*/  IADD3 R12, R12, -0x10, RZ ;  /* 0xfffffff00c0c7810 */ /* 0x000fe20007ffe0ff */
[----:B------:R-:W-:Y:S07]  /*16b0*/  BRA `(.L_x_64) ;  /* 0x000001b000007947 */ /* 0x000fee0003800000 */
.L_x_59:
[----:B------:R-:W-:Y:S01]  /*16c0*/  IADD3 R12, R12, -0xf, RZ ;  /* 0xfffffff10c0c7810 */ /* 0x000fe20007ffe0ff */
[----:B------:R-:W-:Y:S07]  /*16d0*/  BRA `(.L_x_64) ;  /* 0x0000019000007947 */ /* 0x000fee0003800000 */
.L_x_58:
[----:B------:R-:W-:Y:S01]  /*16e0*/  IADD3 R12, R12, -0xe, RZ ;  /* 0xfffffff20c0c7810 */ /* 0x000fe20007ffe0ff */
[----:B------:R-:W-:Y:S07]  /*16f0*/  BRA `(.L_x_64) ;  /* 0x0000017000007947 */ /* 0x000fee0003800000 */
.L_x_57:
[----:B------:R-:W-:Y:S01]  /*1700*/  IADD3 R12, R12, -0xd, RZ ;  /* 0xfffffff30c0c7810 */ /* 0x000fe20007ffe0ff */
[----:B------:R-:W-:Y:S07]  /*1710*/  BRA `(.L_x_64) ;  /* 0x0000015000007947 */ /* 0x000fee0003800000 */
.L_x_56:
[----:B------:R-:W-:Y:S01]  /*1720*/  IADD3 R12, R12, -0xc, RZ ;  /* 0xfffffff40c0c7810 */ /* 0x000fe20007ffe0ff */
[----:B------:R-:W-:Y:S07]  /*1730*/  BRA `(.L_x_64) ;  /* 0x0000013000007947 */ /* 0x000fee0003800000 */
.L_x_55:
[----:B------:R-:W-:Y:S01]  /*1740*/  IADD3 R12, R12, -0xb, RZ ;  /* 0xfffffff50c0c7810 */ /* 0x000fe20007ffe0ff */
[----:B------:R-:W-:Y:S07]  /*1750*/  BRA `(.L_x_64) ;  /* 0x0000011000007947 */ /* 0x000fee0003800000 */
.L_x_54:
[----:B------:R-:W-:Y:S01]  /*1760*/  IADD3 R12, R12, -0xa, RZ ;  /* 0xfffffff60c0c7810 */ /* 0x000fe20007ffe0ff */
[----:B------:R-:W-:Y:S07]  /*1770*/  BRA `(.L_x_64) ;  /* 0x000000f000007947 */ /* 0x000fee0003800000 */
.L_x_53:
[----:B------:R-:W-:Y:S01]  /*1780*/  IADD3 R12, R12, -0x9, RZ ;  /* 0xfffffff70c0c7810 */ /* 0x000fe20007ffe0ff */
[----:B------:R-:W-:Y:S07]  /*1790*/  BRA `(.L_x_64) ;  /* 0x000000d000007947 */ /* 0x000fee0003800000 */
.L_x_52:
[----:B------:R-:W-:Y:S01]  /*17a0*/  IADD3 R12, R12, -0x8, RZ ;  /* 0xfffffff80c0c7810 */ /* 0x000fe20007ffe0ff */
[----:B------:R-:W-:Y:S07]  /*17b0*/  BRA `(.L_x_64) ;  /* 0x000000b000007947 */ /* 0x000fee0003800000 */
.L_x_51:
[----:B------:R-:W-:Y:S01]  /*17c0*/  IADD3 R12, R12, -0x7, RZ ;  /* 0xfffffff90c0c7810 */ /* 0x000fe20007ffe0ff */
[----:B------:R-:W-:Y:S07]  /*17d0*/  BRA `(.L_x_64) ;  /* 0x0000009000007947 */ /* 0x000fee0003800000 */
.L_x_50:
[----:B------:R-:W-:Y:S01]  /*17e0*/  IADD3 R12, R12, -0x6, RZ ;  /* 0xfffffffa0c0c7810 */ /* 0x000fe20007ffe0ff */
[----:B------:R-:W-:Y:S07]  /*17f0*/  BRA `(.L_x_64) ;  /* 0x0000007000007947 */ /* 0x000fee0003800000 */
.L_x_49:
[----:B------:R-:W-:Y:S01]  /*1800*/  IADD3 R12, R12, -0x5, RZ ;  /* 0xfffffffb0c0c7810 */ /* 0x000fe20007ffe0ff */
[----:B------:R-:W-:Y:S07]  /*1810*/  BRA `(.L_x_64) ;  /* 0x0000005000007947 */ /* 0x000fee0003800000 */
.L_x_48:
[----:B------:R-:W-:Y:S01]  /*1820*/  IADD3 R12, R12, -0x4, RZ ;  /* 0xfffffffc0c0c7810 */ /* 0x000fe20007ffe0ff */
[----:B------:R-:W-:Y:S07]  /*1830*/  BRA `(.L_x_64) ;  /* 0x0000003000007947 */ /* 0x000fee0003800000 */
.L_x_47:
[----:B------:R-:W-:Y:S01]  /*1840*/  IADD3 R12, R12, -0x3, RZ ;  /* 0xfffffffd0c0c7810 */ /* 0x000fe20007ffe0ff */
[----:B------:R-:W-:Y:S07]  /*1850*/  BRA `(.L_x_64) ;  /* 0x0000001000007947 */ /* 0x000fee0003800000 */
.L_x_46:
[----:B------:R-:W-:-:S08]  /*1860*/  IADD3 R12, R12, -0x2, RZ ;  /* 0xfffffffe0c0c7810 */ /* 0x000fd00007ffe0ff */
.L_x_64:
[----:B------:R-:W-:Y:S05]  /*1870*/  BSYNC B1 ;  /* 0x0000000000017941 */ /* 0x000fea0003800000 */
.L_x_44:
        /* <DEDUP_REMOVED lines=11> */
[----:B------:R-:W-:Y:S02]  /*1930*/  LOP3.LUT R14, R14, 0xff, RZ, 0xc0, !PT ;  /* 0x000000ff0e0e7812 */ /* 0x000fe400078ec0ff */
[----:B------:R-:W-:Y:S02]  /*1940*/  LOP3.LUT R12, R17, 0xff, RZ, 0xc0, !PT ;  /* 0x000000ff110c7812 */ /* 0x000fe400078ec0ff */
[----:B------:R-:W-:-:S05]  /*1950*/  SEL R14, R14, RZ, P0 ;  /* 0x000000ff0e0e7207 */ /* 0x000fca0000000000 */
[----:B------:R-:W-:-:S05]  /*1960*/  IMAD R14, R9, c[0x0][0x18c], R14 ;  /* 0x00006300090e7a24 */ /* 0x000fca00078e020e */
[----:B------:R-:W-:Y:S02]  /*1970*/  IADD3 R14, R14, UR5, RZ ;  /* 0x000000050e0e7c10 */ /* 0x000fe4000fffe0ff */
[----:B0-----:R-:W-:Y:S02]  /*1980*/  IADD3 R13, R16, 0xffffffe, RZ ;  /* 0x0ffffffe100d7810 */ /* 0x001fe40007ffe0ff */
[----:B------:R-:W-:Y:S02]  /*1990*/  LOP3.LUT R16, R15, 0xff, RZ, 0xc0, !PT ;  /* 0x000000ff0f107812 */ /* 0x000fe400078ec0ff */
[----:B------:R-:W-:Y:S02]  /*19a0*/  SEL R15, R12, RZ, P0 ;  /* 0x000000ff0c0f7207 */ /* 0x000fe40000000000 */
[----:B------:R-:W0:Y:S01]  /*19b0*/  F2I.FTZ.U32.TRUNC.NTZ R13, R13 ;  /* 0x0000000d000d7305 */ /* 0x000e22000021f000 */
[----:B------:R-:W-:Y:S02]  /*19c0*/  SEL R16, R16, RZ, P0 ;  /* 0x000000ff10107207 */ /* 0x000fe40000000000 */
[----:B------:R-:W-:Y:S01]  /*19d0*/  IMAD R15, R10, c[0x0][0x18c], R15 ;  /* 0x000063000a0f7a24 */ /* 0x000fe200078e020f */
[----:B------:R-:W-:-:S02]  /*19e0*/  IABS R10, R14 ;  /* 0x0000000e000a7213 */ /* 0x000fc40000000000 */
[----:B------:R-:W-:Y:S01]  /*19f0*/  IMAD R16, R11, c[0x0][0x18c], R16 ;  /* 0x000063000b107a24 */ /* 0x000fe200078e0210 */
[----:B------:R-:W-:Y:S02]  /*1a00*/  IABS R11, UR4 ;  /* 0x00000004000b7c13 */ /* 0x000fe40008000000 */
[----:B------:R-:W-:Y:S02]  /*1a10*/  IADD3 R15, R15, UR5, RZ ;  /* 0x000000050f0f7c10 */ /* 0x000fe4000fffe0ff */
[----:B------:R-:W-:Y:S01]  /*1a20*/  IADD3 R16, R16, UR5, RZ ;  /* 0x0000000510107c10 */ /* 0x000fe2000fffe0ff */
[----:B------:R-:W-:Y:S01]  /*1a30*/  IMAD.MOV R18, RZ, RZ, -R11 ;  /* 0x000000ffff127224 */ /* 0x000fe200078e0a0b */
[----:B------:R-:W-:Y:S02]  /*1a40*/  LOP3.LUT R14, R14, UR4, RZ, 0x3c, !PT ;  /* 0x000000040e0e7c12 */ /* 0x000fe4000f8e3cff */
[----:B------:R-:W-:Y:S02]  /*1a50*/  IABS R21, R16 ;  /* 0x0000001000157213 */ /* 0x000fe40000000000 */
[----:B0-----:R-:W-:-:S02]  /*1a60*/  IADD3 R17, RZ, -R13, RZ ;  /* 0x8000000dff117210 */ /* 0x001fc40007ffe0ff */
[----:B------:R-:W-:-:S03]  /*1a70*/  LOP3.LUT R16, R16, UR4, RZ, 0x3c, !PT ;  /* 0x0000000410107c12 */ /* 0x000fc6000f8e3cff */
[----:B------:R-:W-:Y:S01]  /*1a80*/  IMAD.MOV.U32 R12, RZ, RZ, R17 ;  /* 0x000000ffff0c7224 */ /* 0x000fe200078e0011 */
[----:B------:R-:W-:Y:S02]  /*1a90*/  IABS R17, R15 ;  /* 0x0000000f00117213 */ /* 0x000fe40000000000 */
[----:B------:R-:W-:Y:S01]  /*1aa0*/  LOP3.LUT R15, R15, UR4, RZ, 0x3c, !PT ;  /* 0x000000040f0f7c12 */ /* 0x000fe2000f8e3cff */
[----:B------:R-:W-:Y:S01]  /*1ab0*/  IMAD R9, R12, R19, RZ ;  /* 0x000000130c097224 */ /* 0x000fe200078e02ff */
[----:B------:R-:W-:-:S05]  /*1ac0*/  MOV R12, RZ ;  /* 0x000000ff000c7202 */ /* 0x000fca0000000f00 */
[----:B------:R-:W-:-:S06]  /*1ad0*/  IMAD.HI.U32 R12, R13, R9, R12 ;  /* 0x000000090d0c7227 */ /* 0x000fcc00078e000c */
[C---:B------:R-:W-:Y:S02]  /*1ae0*/  IMAD.HI.U32 R9, R12.reuse, R10, RZ ;  /* 0x0000000a0c097227 */ /* 0x040fe400078e00ff */
[C---:B------:R-:W-:Y:S02]  /*1af0*/  IMAD.HI.U32 R11, R12.reuse, R17, RZ ;  /* 0x000000110c0b7227 */ /* 0x040fe400078e00ff */
[-C--:B------:R-:W-:Y:S02]  /*1b00*/  IMAD R10, R9, R18.reuse, R10 ;  /* 0x00000012090a7224 */ /* 0x080fe400078e020a */
[----:B------:R-:W-:Y:S02]  /*1b10*/  IMAD.HI.U32 R13, R12, R21, RZ ;  /* 0x000000150c0d7227 */ /* 0x000fe400078e00ff */
[----:B------:R-:W-:Y:S01]  /*1b20*/  IMAD R12, R11, R18, R17 ;  /* 0x000000120b0c7224 */ /* 0x000fe200078e0211 */
[----:B------:R-:W-:Y:S01]  /*1b30*/  ISETP.GT.U32.AND P3, PT, R19, R10, PT ;  /* 0x0000000a1300720c */ /* 0x000fe20003f64070 */
[----:B------:R-:W-:-:S03]  /*1b40*/  IMAD R17, R13, R18, R21 ;  /* 0x000000120d117224 */ /* 0x000fc600078e0215 */
[C---:B------:R-:W-:Y:S02]  /*1b50*/  ISETP.GT.U32.AND P6, PT, R19.reuse, R12, PT ;  /* 0x0000000c1300720c */ /* 0x040fe40003fc4070 */
[----:B------:R-:W-:-:S06]  /*1b60*/  ISETP.GT.U32.AND P5, PT, R19, R17, PT ;  /* 0x000000111300720c */ /* 0x000fcc0003fa4070 */
[-C--:B------:R-:W-:Y:S02]  /*1b70*/  @!P3 IADD3 R10, R10, -R19.reuse, RZ ;  /* 0x800000130a0ab210 */ /* 0x080fe40007ffe0ff */
[----:B------:R-:W-:Y:S02]  /*1b80*/  @!P3 IADD3 R9, R9, 0x1, RZ ;  /* 0x000000010909b810 */ /* 0x000fe40007ffe0ff */
[-C--:B------:R-:W-:Y:S01]  /*1b90*/  ISETP.GE.U32.AND P2, PT, R10, R19.reuse, PT ;  /* 0x000000130a00720c */ /* 0x080fe20003f46070 */
[----:B------:R-:W-:Y:S01]  /*1ba0*/  @!P6 IMAD.IADD R12, R12, 0x1, -R19 ;  /* 0x000000010c0ce824 */ /* 0x000fe200078e0a13 */
[-C--:B------:R-:W-:Y:S02]  /*1bb0*/  @!P5 IADD3 R17, R17, -R19.reuse, RZ ;  /* 0x800000131111d210 */ /* 0x080fe40007ffe0ff */
[----:B------:R-:W-:Y:S02]  /*1bc0*/  ISETP.GE.AND P3, PT, R14, RZ, PT ;  /* 0x000000ff0e00720c */ /* 0x000fe40003f66270 */
[----:B------:R-:W-:-:S02]  /*1bd0*/  ISETP.GE.U32.AND P4, PT, R12, R19, PT ;  /* 0x000000130c00720c */ /* 0x000fc40003f86070 */
[----:B------:R-:W-:Y:S02]  /*1be0*/  ISETP.GE.U32.AND P0, PT, R17, R19, PT ;  /* 0x000000131100720c */ /* 0x000fe40003f06070 */
[----:B------:R-:W-:Y:S02]  /*1bf0*/  @!P6 IADD3 R11, R11, 0x1, RZ ;  /* 0x000000010b0be810 */ /* 0x000fe40007ffe0ff */
[----:B------:R-:W-:Y:S02]  /*1c00*/  @P2 IADD3 R9, R9, 0x1, RZ ;  /* 0x0000000109092810 */ /* 0x000fe40007ffe0ff */
[----:B------:R-:W-:Y:S02]  /*1c10*/  ISETP.GE.AND P2, PT, R15, RZ, PT ;  /* 0x000000ff0f00720c */ /* 0x000fe40003f46270 */
[----:B------:R-:W-:Y:S01]  /*1c20*/  ISETP.GE.AND P6, PT, R16, RZ, PT ;  /* 0x000000ff1000720c */ /* 0x000fe20003fc6270 */
[----:B------:R-:W-:Y:S01]  /*1c30*/  @!P3 IMAD.MOV R9, RZ, RZ, -R9 ;  /* 0x000000ffff09b224 */ /* 0x000fe200078e0a09 */
[----:B------:R-:W-:-:S02]  /*1c40*/  @!P5 IADD3 R13, R13, 0x1, RZ ;  /* 0x000000010d0dd810 */ /* 0x000fc40007ffe0ff */
[----:B------:R-:W-:Y:S02]  /*1c50*/  @P4 IADD3 R11, R11, 0x1, RZ ;  /* 0x000000010b0b4810 */ /* 0x000fe40007ffe0ff */
[----:B------:R-:W-:Y:S02]  /*1c60*/  ISETP.NE.AND P4, PT, RZ, UR4, PT ;  /* 0x00000004ff007c0c */ /* 0x000fe4000bf85270 */
[----:B------:R-:W-:Y:S02]  /*1c70*/  @P0 IADD3 R13, R13, 0x1, RZ ;  /* 0x000000010d0d0810 */ /* 0x000fe40007ffe0ff */
[----:B------:R-:W-:Y:S02]  /*1c80*/  LOP3.LUT R10, RZ, UR4, RZ, 0x33, !PT ;  /* 0x00000004ff0a7c12 */ /* 0x000fe4000f8e33ff */
[----:B------:R-:W-:Y:S02]  /*1c90*/  @!P2 IADD3 R11, -R11, RZ, RZ ;  /* 0x000000ff0b0ba210 */ /* 0x000fe40007ffe1ff */
[----:B------:R-:W-:-:S02]  /*1ca0*/  @!P6 IADD3 R13, -R13, RZ, RZ ;  /* 0x000000ff0d0de210 */ /* 0x000fc40007ffe1ff */
[C---:B------:R-:W-:Y:S02]  /*1cb0*/  SEL R12, R10.reuse, R9, !P4 ;  /* 0x000000090a0c7207 */ /* 0x040fe40006000000 */
[C---:B------:R-:W-:Y:S02]  /*1cc0*/  SEL R11, R10.reuse, R11, !P4 ;  /* 0x0000000b0a0b7207 */ /* 0x040fe40006000000 */
[----:B------:R-:W-:Y:S02]  /*1cd0*/  SEL R13, R10, R13, !P4 ;  /* 0x0000000d0a0d7207 */ /* 0x000fe40006000000 */
[----:B------:R-:W-:-:S06]  /*1ce0*/  PRMT R11, R11, 0x7604, R12 ;  /* 0x000076040b0b7816 */ /* 0x000fcc000000000c */
[----:B------:R0:W-:Y:S04]  /*1cf0*/  STG.E.U8.SYS [R2+0x2], R13 ;  /* 0x0000020d02007386 */ /* 0x0001e8000010e100 */
[----:B------:R0:W-:Y:S02]  /*1d00*/  STG.E.U16.SYS [R2], R11 ;  /* 0x0000000b02007386 */ /* 0x0001e4000010e500 */
.L_x_35:
[----:B------:R-:W-:Y:S05]  /*1d10*/  BSYNC B0 ;  /* 0x0000000000007941 */ /* 0x000fea0003800000 */
.L_x_34:
[----:B------:R-:W-:-:S04]  /*1d20*/  IADD3 R5, R5, c[0x0][0xc], RZ ;  /* 0x0000030005057a10 */ /* 0x000fc80007ffe0ff */
[----:B------:R-:W-:-:S12]  /*1d30*/  ISETP.GE.U32.AND P0, PT, R5, c[0x0][0x198], PT ;  /* 0x0000660005007a0c */ /* 0x000fd80003f06070 */
[----:B------:R-:W-:Y:S05]  /*1d40*/  @!P0 BRA `(.L_x_66) ;  /* 0xffffe40000008947 */ /* 0x000fea000383ffff */
[----:B------:R-:W-:Y:S05]  /*1d50*/  EXIT ;  /* 0x000000000000794d */ /* 0x000fea0003800000 */
.L_x_67:
[----:B------:R-:W-:-:S00]  /*1d60*/  BRA `(.L_x_67) ;  /* 0xfffffff000007947 */ /* 0x000fc0000383ffff */
[----:B------:R-:W-:-:S00]  /*1d70*/  NOP ;  /* 0x0000000000007918 */ /* 0x000fc00000000000 */
.L_x_157:


//--------------------- .text._Z11Mandelbrot0IdEvP6uchar4iiiT_S2_S2_S2_S2_S0_iiiib --------------------------
	.section	.text._Z11Mandelbrot0IdEvP6uchar4iiiT_S2_S2_S2_S2_S0_iiiib,"ax",@progbits
	.sectioninfo	@"SHI_REGISTERS=26"
	.align	128
        .global         _Z11Mandelbrot0IdEvP6uchar4iiiT_S2_S2_S2_S2_S0_iiiib
        .type           _Z11Mandelbrot0IdEvP6uchar4iiiT_S2_S2_S2_S2_S0_iiiib,@function
        .size           _Z11Mandelbrot0IdEvP6uchar4iiiT_S2_S2_S2_S2_S0_iiiib,(.L_x_158 - _Z11Mandelbrot0IdEvP6uchar4iiiT_S2_S2_S2_S2_S0_iiiib)
        .other          _Z11Mandelbrot0IdEvP6uchar4iiiT_S2_S2_S2_S2_S0_iiiib,@"STO_CUDA_ENTRY STV_DEFAULT"
_Z11Mandelbrot0IdEvP6uchar4iiiT_S2_S2_S2_S2_S0_iiiib:
.text._Z11Mandelbrot0IdEvP6uchar4iiiT_S2_S2_S2_S2_S0_iiiib:
        /* <DEDUP_REMOVED lines=21> */
.L_x_93:
[----:B0-----:R-:W0:Y:S01]  /*0150*/  I2F.U32.RP R4, c[0x0][0x1ac] ;  /* 0x00006b0000047b06 */ /* 0x001e220000209000 */
[----:B------:R-:W-:Y:S01]  /*0160*/  BSSY B0, `(.L_x_68) ;  /* 0x0000168000007945 */ /* 0x000fe20003800000 */
[----:B0-----:R-:W0:Y:S02]  /*0170*/  MUFU.RCP R4, R4 ;  /* 0x0000000400047308 */ /* 0x001e240000001000 */
[----:B0-----:R-:W-:-:S06]  /*0180*/  IADD3 R2, R4, 0xffffffe, RZ ;  /* 0x0ffffffe04027810 */ /* 0x001fcc0007ffe0ff */
[----:B------:R0:W1:Y:S02]  /*0190*/  F2I.FTZ.U32.TRUNC.NTZ R3, R2 ;  /* 0x0000000200037305 */ /* 0x000064000021f000 */
[----:B0-----:R-:W-:Y:S02]  /*01a0*/  IMAD.MOV.U32 R2, RZ, RZ, RZ ;  /* 0x000000ffff027224 */ /* 0x001fe400078e00ff */
        /* <DEDUP_REMOVED lines=21> */
[----:B------:R-:W0:Y:S01]  /*0300*/  I2F.F64 R2, R12 ;  /* 0x0000000c00027312 */ /* 0x000e220000201c00 */
[----:B------:R-:W1:Y:S01]  /*0310*/  I2F.F64 R4, R11 ;  /* 0x0000000b00047312 */ /* 0x000e620000201c00 */
[----:B------:R-:W-:Y:S01]  /*0320*/  IMAD.MOV.U32 R14, RZ, RZ, c[0x0][0x198] ;  /* 0x00006600ff0e7624 */ /* 0x000fe200078e00ff */
[----:B------:R-:W-:Y:S01]  /*0330*/  @!P1 CS2R R18, SRZ ;  /* 0x0000000000129805 */ /* 0x000fe2000001ff00 */
[----:B------:R-:W-:Y:S01]  /*0340*/  IMAD.MOV.U32 R15, RZ, RZ, c[0x0][0x19c] ;  /* 0x00006700ff0f7624 */ /* 0x000fe200078e00ff */
[----:B------:R-:W-:Y:S01]  /*0350*/  @!P1 CS2R R20, SRZ ;  /* 0x0000000000149805 */ /* 0x000fe2000001ff00 */
[----:B------:R-:W-:Y:S01]  /*0360*/  BSSY B1, `(.L_x_70) ;  /* 0x00000ee000017945 */ /* 0x000fe20003800000 */
[----:B------:R-:W-:Y:S01]  /*0370*/  IMAD.MOV.U32 R13, RZ, RZ, c[0x0][0x170] ;  /* 0x00005c00ff0d7624 */ /* 0x000fe200078e00ff */
[----:B------:R-:W-:Y:S02]  /*0380*/  @!P1 CS2R R16, SRZ ;  /* 0x0000000000109805 */ /* 0x000fe4000001ff00 */
[----:B0-----:R-:W0:-:S04]  /*0390*/  DFMA R2, R2, R14, c[0x0][0x178] ;  /* 0x00005e000202762b */ /* 0x001e08000000000e */
[----:B-1----:R-:W1:-:S04]  /*03a0*/  DFMA R4, R4, R14, c[0x0][0x180] ;  /* 0x000060000404762b */ /* 0x002e48000000000e */
[----:B0-----:R-:W-:-:S04]  /*03b0*/  @P1 DMUL R18, R2, R2 ;  /* 0x0000000202121228 */ /* 0x001fc80000000000 */
[----:B-1----:R-:W0:Y:S01]  /*03c0*/  @P1 DMUL R20, R4, R4 ;  /* 0x0000000404141228 */ /* 0x002e220000000000 */
[----:B------:R-:W-:Y:S02]  /*03d0*/  @P1 IMAD.MOV.U32 R16, RZ, RZ, R4 ;  /* 0x000000ffff101224 */ /* 0x000fe400078e0004 */
[----:B------:R-:W-:-:S05]  /*03e0*/  @P1 IMAD.MOV.U32 R17, RZ, RZ, R5 ;  /* 0x000000ffff111224 */ /* 0x000fca00078e0005 */
[----:B0-----:R-:W0:-:S08]  /*03f0*/  DADD R14, R18, R20 ;  /* 0x00000000120e7229 */ /* 0x001e100000000014 */
[----:B0-----:R-:W0:-:S15]  /*0400*/  DSETP.GT.AND P0, PT, R14, 4, PT ;  /* 0x401000000e00742a */ /* 0x001e1e0003f04000 */
[----:B0-----:R-:W-:Y:S05]  /*0410*/  @P0 BRA `(.L_x_71) ;  /* 0x00000bd000000947 */ /* 0x001fea0003800000 */
[----:B------:R-:W-:Y:S01]  /*0420*/  CS2R R14, SRZ ;  /* 0x00000000000e7805 */ /* 0x000fe2000001ff00 */
[----:B------:R-:W-:Y:S02]  /*0430*/  @P1 IMAD.MOV.U32 R4, RZ, RZ, c[0x0][0x190] ;  /* 0x00006400ff041624 */ /* 0x000fe400078e00ff */
[----:B------:R-:W-:-:S03]  /*0440*/  @P1 IMAD.MOV.U32 R5, RZ, RZ, c[0x0][0x194] ;  /* 0x00006500ff051624 */ /* 0x000fc600078e00ff */
[----:B------:R-:W-:Y:S02]  /*0450*/  @P1 IMAD.MOV.U32 R14, RZ, RZ, R2 ;  /* 0x000000ffff0e1224 */ /* 0x000fe400078e0002 */
[----:B------:R-:W-:Y:S02]  /*0460*/  @P1 IMAD.MOV.U32 R15, RZ, RZ, R3 ;  /* 0x000000ffff0f1224 */ /* 0x000fe400078e0003 */
[----:B------:R-:W-:Y:S02]  /*0470*/  @P1 IMAD.MOV.U32 R2, RZ, RZ, c[0x0][0x188] ;  /* 0x00006200ff021624 */ /* 0x000fe400078e00ff */
[----:B------:R-:W-:-:S08]  /*0480*/  @P1 IMAD.MOV.U32 R3, RZ, RZ, c[0x0][0x18c] ;  /* 0x00006300ff031624 */ /* 0x000fd000078e00ff */
.L_x_91:
        /* <DEDUP_REMOVED lines=182> */
.L_x_71:
[----:B------:R-:W-:Y:S01]  /*0ff0*/  IADD3 R13, R13, -0x1, RZ ;  /* 0xffffffff0d0d7810 */ /* 0x000fe20007ffe0ff */
[----:B------:R-:W-:Y:S07]  /*1000*/  BRA `(.L_x_90) ;  /* 0x0000023000007947 */ /* 0x000fee0003800000 */
.L_x_89:
[----:B------:R-:W-:Y:S01]  /*1010*/  IADD3 R13, R13, -0x13, RZ ;  /* 0xffffffed0d0d7810 */ /* 0x000fe20007ffe0ff */
[----:B------:R-:W-:Y:S07]  /*1020*/  BRA `(.L_x_90) ;  /* 0x0000021000007947 */ /* 0x000fee0003800000 */
.L_x_88:
[----:B------:R-:W-:Y:S01]  /*1030*/  IADD3 R13, R13, -0x12, RZ ;  /* 0xffffffee0d0d7810 */ /* 0x000fe20007ffe0ff */
[----:B------:R-:W-:Y:S07]  /*1040*/  BRA `(.L_x_90) ;  /* 0x000001f000007947 */ /* 0x000fee0003800000 */
.L_x_87:
[----:B------:R-:W-:Y:S01]  /*1050*/  IADD3 R13, R13, -0x11, RZ ;  /* 0xffffffef0d0d7810 */ /* 0x000fe20007ffe0ff */
[----:B------:R-:W-:Y:S07]  /*1060*/  BRA `(.L_x_90) ;  /* 0x000001d000007947 */ /* 0x000fee0003800000 */
.L_x_86:
[----:B------:R-:W-:Y:S01]  /*1070*/  IADD3 R13, R13, -0x10, RZ ;  /* 0xfffffff00d0d7810 */ /* 0x000fe20007ffe0ff */
[----:B------:R-:W-:Y:S07]  /*1080*/  BRA `(.L_x_90) ;  /* 0x000001b000007947 */ /* 0x000fee0003800000 */
.L_x_85:
[----:B------:R-:W-:Y:S01]  /*1090*/  IADD3 R13, R13, -0xf, RZ ;  /* 0xfffffff10d0d7810 */ /* 0x000fe20007ffe0ff */
[----:B------:R-:W-:Y:S07]  /*10a0*/  BRA `(.L_x_90) ;  /* 0x0000019000007947 */ /* 0x000fee0003800000 */
.L_x_84:
[----:B------:R-:W-:Y:S01]  /*10b0*/  IADD3 R13, R13, -0xe, RZ ;  /* 0xfffffff20d0d7810 */ /* 0x000fe20007ffe0ff */
[----:B------:R-:W-:Y:S07]  /*10c0*/  BRA `(.L_x_90) ;  /* 0x0000017000007947 */ /* 0x000fee0003800000 */
.L_x_83:
[----:B------:R-:W-:Y:S01]  /*10d0*/  IADD3 R13, R13, -0xd, RZ ;  /* 0xfffffff30d0d7810 */ /* 0x000fe20007ffe0ff */
[----:B------:R-:W-:Y:S07]  /*10e0*/  BRA `(.L_x_90) ;  /* 0x0000015000007947 */ /* 0x000fee0003800000 */
.L_x_82:
[----:B------:R-:W-:Y:S01]  /*10f0*/  IADD3 R13, R13, -0xc, RZ ;  /* 0xfffffff40d0d7810 */ /* 0x000fe20007ffe0ff */
[----:B------:R-:W-:Y:S07]  /*1100*/  BRA `(.L_x_90) ;  /* 0x0000013000007947 */ /* 0x000fee0003800000 */
.L_x_81:
[----:B------:R-:W-:Y:S01]  /*1110*/  IADD3 R13, R13, -0xb, RZ ;  /* 0xfffffff50d0d7810 */ /* 0x000fe20007ffe0ff */
[----:B------:R-:W-:Y:S07]  /*1120*/  BRA `(.L_x_90) ;  /* 0x0000011000007947 */ /* 0x000fee0003800000 */
.L_x_80:
[----:B------:R-:W-:Y:S01]  /*1130*/  IADD3 R13, R13, -0xa, RZ ;  /* 0xfffffff60d0d7810 */ /* 0x000fe20007ffe0ff */
[----:B------:R-:W-:Y:S07]  /*1140*/  BRA `(.L_x_90) ;  /* 0x000000f000007947 */ /* 0x000fee0003800000 */
.L_x_79:
[----:B------:R-:W-:Y:S01]  /*1150*/  IADD3 R13, R13, -0x9, RZ ;  /* 0xfffffff70d0d7810 */ /* 0x000fe20007ffe0ff */
[----:B------:R-:W-:Y:S07]  /*1160*/  BRA `(.L_x_90) ;  /* 0x000000d000007947 */ /* 0x000fee0003800000 */
.L_x_78:
[----:B------:R-:W-:Y:S01]  /*1170*/  IADD3 R13, R13, -0x8, RZ ;  /* 0xfffffff80d0d7810 */ /* 0x000fe20007ffe0ff */
[----:B------:R-:W-:Y:S07]  /*1180*/  BRA `(.L_x_90) ;  /* 0x000000b000007947 */ /* 0x000fee0003800000 */
.L_x_77:
[----:B------:R-:W-:Y:S01]  /*1190*/  IADD3 R13, R13, -0x7, RZ ;  /* 0xfffffff90d0d7810 */ /* 0x000fe20007ffe0ff */
[----:B------:R-:W-:Y:S07]  /*11a0*/  BRA `(.L_x_90) ;  /* 0x0000009000007947 */ /* 0x000fee0003800000 */
.L_x_76:
[----:B------:R-:W-:Y:S01]  /*11b0*/  IADD3 R13, R13, -0x6, RZ ;  /* 0xfffffffa0d0d7810 */ /* 0x000fe20007ffe0ff */
[----:B------:R-:W-:Y:S07]  /*11c0*/  BRA `(.L_x_90) ;  /* 0x0000007000007947 */ /* 0x000fee0003800000 */
.L_x_75:
[----:B------:R-:W-:Y:S01]  /*11d0*/  IADD3 R13, R13, -0x5, RZ ;  /* 0xfffffffb0d0d7810 */ /* 0x000fe20007ffe0ff */
[----:B------:R-:W-:Y:S07]  /*11e0*/  BRA `(.L_x_90) ;  /* 0x0000005000007947 */ /* 0x000fee0003800000 */
.L_x_74:
[----:B------:R-:W-:Y:S01]  /*11f0*/  IADD3 R13, R13, -0x4, RZ ;  /* 0xfffffffc0d0d7810 */ /* 0x000fe20007ffe0ff */
[----:B------:R-:W-:Y:S07]  /*1200*/  BRA `(.L_x_90) ;  /* 0x0000003000007947 */ /* 0x000fee0003800000 */
.L_x_73:
[----:B------:R-:W-:Y:S01]  /*1210*/  IADD3 R13, R13, -0x3, RZ ;  /* 0xfffffffd0d0d7810 */ /* 0x000fe20007ffe0ff */
[----:B------:R-:W-:Y:S07]  /*1220*/  BRA `(.L_x_90) ;  /* 0x0000001000007947 */ /* 0x000fee0003800000 */
.L_x_72:
[----:B------:R-:W-:-:S08]  /*1230*/  IADD3 R13, R13, -0x2, RZ ;  /* 0xfffffffe0d0d7810 */ /* 0x000fd00007ffe0ff */
.L_x_90:
[----:B------:R-:W-:Y:S05]  /*1240*/  BSYNC B1 ;  /* 0x0000000000017941 */ /* 0x000fea0003800000 */
.L_x_70:
[----:B------:R-:W-:Y:S01]  /*1250*/  ISETP.GT.AND P0, PT, R13, RZ, PT ;  /* 0x000000ff0d00720c */ /* 0x000fe20003f04270 */
[----:B------:R-:W-:Y:S01]  /*1260*/  IMAD R2, R11, c[0x0][0x168], R12 ;  /* 0x00005a000b027a24 */ /* 0x000fe200078e020c */
[----:B------:R-:W-:Y:S01]  /*1270*/  IADD3 R13, -R13, c[0x0][0x170], RZ ;  /* 0x00005c000d0d7a10 */ /* 0x000fe20007ffe1ff */
[----:B------:R-:W-:Y:S01]  /*1280*/  IMAD.MOV.U32 R5, RZ, RZ, 0x4 ;  /* 0x00000004ff057424 */ /* 0x000fe200078e00ff */
[----:B------:R-:W-:-:S02]  /*1290*/  ISETP.NE.AND P2, PT, RZ, c[0x0][0x1a4], PT ;  /* 0x00006900ff007a0c */ /* 0x000fc40003f45270 */
[----:B------:R-:W-:Y:S02]  /*12a0*/  SEL R13, R13, RZ, P0 ;  /* 0x000000ff0d0d7207 */ /* 0x000fe40000000000 */
[----:B------:R-:W-:Y:S02]  /*12b0*/  PRMT R12, RZ, 0x7610, R12 ;  /* 0x00007610ff0c7816 */ /* 0x000fe4000000000c */
[----:B------:R-:W-:Y:S02]  /*12c0*/  ISETP.NE.AND P0, PT, R13, RZ, PT ;  /* 0x000000ff0d00720c */ /* 0x000fe40003f05270 */
[----:B------:R-:W-:Y:S02]  /*12d0*/  PRMT R11, RZ, 0x7610, R11 ;  /* 0x00007610ff0b7816 */ /* 0x000fe4000000000b */
[----:B------:R-:W-:-:S08]  /*12e0*/  PRMT R4, RZ, 0x7610, R4 ;  /* 0x00007610ff047816 */ /* 0x000fd00000000004 */
[----:B------:R-:W-:-:S05]  /*12f0*/  @P0 IADD3 R3, R13, c[0x0][0x1a8], RZ ;  /* 0x00006a000d030a10 */ /* 0x000fca0007ffe0ff */
[-C--:B------:R-:W-:Y:S02]  /*1300*/  @P0 IMAD R12, R8, R3.reuse, RZ ;  /* 0x00000003080c0224 */ /* 0x080fe400078e02ff */
[-C--:B------:R-:W-:Y:S02]  /*1310*/  @P0 IMAD R11, R9, R3.reuse, RZ ;  /* 0x00000003090b0224 */ /* 0x080fe400078e02ff */
[----:B------:R-:W-:Y:S02]  /*1320*/  @P0 IMAD R4, R10, R3, RZ ;  /* 0x000000030a040224 */ /* 0x000fe400078e02ff */
[----:B------:R-:W-:Y:S01]  /*1330*/  IMAD.WIDE R2, R2, R5, c[0x0][0x160] ;  /* 0x0000580002027625 */ /* 0x000fe200078e0205 */
[----:B------:R-:W-:Y:S07]  /*1340*/  @!P2 BRA `(.L_x_92) ;  /* 0x000004500000a947 */ /* 0x000fee0003800000 */
[----:B------:R-:W2:Y:S01]  /*1350*/  LDG.E.SYS R15, [R2] ;  /* 0x00000000020f7381 */ /* 0x000ea200001ee900 */
[----:B------:R-:W-:Y:S02]  /*1360*/  IABS R19, UR4 ;  /* 0x0000000400137c13 */ /* 0x000fe40008000000 */
[----:B------:R-:W-:-:S02]  /*1370*/  LOP3.LUT R12, R12, 0xff, RZ, 0xc0, !PT ;  /* 0x000000ff0c0c7812 */ /* 0x000fc400078ec0ff */
[----:B------:R-:W-:Y:S02]  /*1380*/  LOP3.LUT R14, R11, 0xff, RZ, 0xc0, !PT ;  /* 0x000000ff0b0e7812 */ /* 0x000fe400078ec0ff */
[----:B------:R-:W0:Y:S01]  /*1390*/  I2F.RP R13, R19 ;  /* 0x00000013000d7306 */ /* 0x000e220000209400 */
[----:B------:R-:W-:Y:S02]  /*13a0*/  IADD3 R12, R12, UR5, RZ ;  /* 0x000000050c0c7c10 */ /* 0x000fe4000fffe0ff */
[----:B------:R-:W-:Y:S02]  /*13b0*/  LOP3.LUT R4, R4, 0xff, RZ, 0xc0, !PT ;  /* 0x000000ff04047812 */ /* 0x000fe400078ec0ff */
[----:B------:R-:W-:Y:S01]  /*13c0*/  IADD3 R14, R14, UR5, RZ ;  /* 0x000000050e0e7c10 */ /* 0x000fe2000fffe0ff */
[----:B0-----:R-:W0:Y:S02]  /*13d0*/  MUFU.RCP R13, R13 ;  /* 0x0000000d000d7308 */ /* 0x001e240000001000 */
[----:B0-----:R-:W-:-:S06]  /*13e0*/  IADD3 R5, R13, 0xffffffe, RZ ;  /* 0x0ffffffe0d057810 */ /* 0x001fcc0007ffe0ff */
[----:B------:R-:W0:Y:S02]  /*13f0*/  F2I.FTZ.U32.TRUNC.NTZ R5, R5 ;  /* 0x0000000500057305 */ /* 0x000e24000021f000 */
[----:B0-----:R-:W-:-:S04]  /*1400*/  IMAD.MOV R16, RZ, RZ, -R5 ;  /* 0x000000ffff107224 */ /* 0x001fc800078e0a05 */
[----:B------:R-:W-:Y:S01]  /*1410*/  IMAD R13, R16, R19, RZ ;  /* 0x00000013100d7224 */ /* 0x000fe200078e02ff */
[----:B------:R-:W-:Y:S02]  /*1420*/  IABS R16, UR4 ;  /* 0x0000000400107c13 */ /* 0x000fe40008000000 */
[----:B--2---:R-:W-:Y:S02]  /*1430*/  SGXT.U32 R11, R15, 0x8 ;  /* 0x000000080f0b781a */ /* 0x004fe40000000000 */
[--C-:B------:R-:W-:Y:S02]  /*1440*/  SHF.R.U32.HI R17, RZ, 0x8, R15.reuse ;  /* 0x00000008ff117819 */ /* 0x100fe4000001160f */
[----:B------:R-:W-:Y:S01]  /*1450*/  SHF.R.U32.HI R15, RZ, 0x10, R15 ;  /* 0x00000010ff0f7819 */ /* 0x000fe2000001160f */
[----:B------:R-:W-:Y:S01]  /*1460*/  IMAD R11, R11, c[0x0][0x1a4], R12 ;  /* 0x000069000b0b7a24 */ /* 0x000fe200078e020c */
[----:B------:R-:W-:Y:S01]  /*1470*/  IADD3 R12, R4, UR5, RZ ;  /* 0x00000005040c7c10 */ /* 0x000fe2000fffe0ff */
[----:B------:R-:W-:Y:S01]  /*1480*/  IMAD.MOV.U32 R4, RZ, RZ, RZ ;  /* 0x000000ffff047224 */ /* 0x000fe200078e00ff */
[----:B------:R-:W-:-:S02]  /*1490*/  SGXT.U32 R15, R15, 0x8 ;  /* 0x000000080f0f781a */ /* 0x000fc40000000000 */
[----:B------:R-:W-:Y:S01]  /*14a0*/  SGXT.U32 R17, R17, 0x8 ;  /* 0x000000081111781a */ /* 0x000fe20000000000 */
[----:B------:R-:W-:Y:S01]  /*14b0*/  IMAD.HI.U32 R4, R5, R13, R4 ;  /* 0x0000000d05047227 */ /* 0x000fe200078e0004 */
[----:B------:R-:W-:Y:S01]  /*14c0*/  IABS R5, R11 ;  /* 0x0000000b00057213 */ /* 0x000fe20000000000 */
[----:B------:R-:W-:Y:S01]  /*14d0*/  IMAD R15, R15, c[0x0][0x1a4], R12 ;  /* 0x000069000f0f7a24 */ /* 0x000fe200078e020c */
[----:B------:R-:W-:Y:S01]  /*14e0*/  LOP3.LUT R11, R11, UR4, RZ, 0x3c, !PT ;  /* 0x000000040b0b7c12 */ /* 0x000fe2000f8e3cff */
[----:B------:R-:W-:Y:S02]  /*14f0*/  IMAD R14, R17, c[0x0][0x1a4], R14 ;  /* 0x00006900110e7a24 */ /* 0x000fe400078e020e */
[----:B------:R-:W-:Y:S01]  /*1500*/  IMAD.MOV.U32 R12, RZ, RZ, R5 ;  /* 0x000000ffff0c7224 */ /* 0x000fe200078e0005 */
[----:B------:R-:W-:Y:S01]  /*1510*/  IABS R21, R15 ;  /* 0x0000000f00157213 */ /* 0x000fe20000000000 */
[----:B------:R-:W-:Y:S01]  /*1520*/  IMAD.MOV R17, RZ, RZ, -R16 ;  /* 0x000000ffff117224 */ /* 0x000fe200078e0a10 */
[----:B------:R-:W-:Y:S01]  /*1530*/  IABS R18, R14 ;  /* 0x0000000e00127213 */ /* 0x000fe20000000000 */
[----:B------:R-:W-:Y:S01]  /*1540*/  IMAD.HI.U32 R5, R4, R12, RZ ;  /* 0x0000000c04057227 */ /* 0x000fe200078e00ff */
[----:B------:R-:W-:Y:S01]  /*1550*/  LOP3.LUT R14, R14, UR4, RZ, 0x3c, !PT ;  /* 0x000000040e0e7c12 */ /* 0x000fe2000f8e3cff */
[----:B------:R-:W-:Y:S01]  /*1560*/  IMAD.HI.U32 R16, R4, R21, RZ ;  /* 0x0000001504107227 */ /* 0x000fe200078e00ff */
[----:B------:R-:W-:Y:S01]  /*1570*/  LOP3.LUT R15, R15, UR4, RZ, 0x3c, !PT ;  /* 0x000000040f0f7c12 */ /* 0x000fe2000f8e3cff */
[----:B------:R-:W-:-:S02]  /*1580*/  IMAD R12, R5, R17, R12 ;  /* 0x00000011050c7224 */ /* 0x000fc400078e020c */
[----:B------:R-:W-:-:S03]  /*1590*/  IMAD.HI.U32 R13, R4, R18, RZ ;  /* 0x00000012040d7227 */ /* 0x000fc600078e00ff */
[----:B------:R-:W-:Y:S01]  /*15a0*/  ISETP.GT.U32.AND P3, PT, R19, R12, PT ;  /* 0x0000000c1300720c */ /* 0x000fe20003f64070 */
[-C--:B------:R-:W-:Y:S02]  /*15b0*/  IMAD R4, R13, R17.reuse, R18 ;  /* 0x000000110d047224 */ /* 0x080fe400078e0212 */
[----:B------:R-:W-:-:S03]  /*15c0*/  IMAD R17, R16, R17, R21 ;  /* 0x0000001110117224 */ /* 0x000fc600078e0215 */
[C---:B------:R-:W-:Y:S02]  /*15d0*/  ISETP.GT.U32.AND P6, PT, R19.reuse, R4, PT ;  /* 0x000000041300720c */ /* 0x040fe40003fc4070 */
[----:B------:R-:W-:-:S04]  /*15e0*/  ISETP.GT.U32.AND P5, PT, R19, R17, PT ;  /* 0x000000111300720c */ /* 0x000fc80003fa4070 */
[--C-:B------:R-:W-:Y:S01]  /*15f0*/  @!P3 IMAD.IADD R12, R12, 0x1, -R19.reuse ;  /* 0x000000010c0cb824 */ /* 0x100fe200078e0a13 */
[----:B------:R-:W-:Y:S02]  /*1600*/  @!P3 IADD3 R5, R5, 0x1, RZ ;  /* 0x000000010505b810 */ /* 0x000fe40007ffe0ff */
[----:B------:R-:W-:Y:S02]  /*1610*/  ISETP.GE.AND P3, PT, R11, RZ, PT ;  /* 0x000000ff0b00720c */ /* 0x000fe40003f66270 */
[-C--:B------:R-:W-:Y:S01]  /*1620*/  ISETP.GE.U32.AND P2, PT, R12, R19.reuse, PT ;  /* 0x000000130c00720c */ /* 0x080fe20003f46070 */
[--C-:B------:R-:W-:Y:S01]  /*1630*/  @!P6 IMAD.IADD R4, R4, 0x1, -R19.reuse ;  /* 0x000000010404e824 */ /* 0x100fe200078e0a13 */
[----:B------:R-:W-:Y:S01]  /*1640*/  @!P6 IADD3 R13, R13, 0x1, RZ ;  /* 0x000000010d0de810 */ /* 0x000fe20007ffe0ff */
[----:B------:R-:W-:Y:S01]  /*1650*/  @!P5 IMAD.IADD R17, R17, 0x1, -R19 ;  /* 0x000000011111d824 */ /* 0x000fe200078e0a13 */
[----:B------:R-:W-:Y:S02]  /*1660*/  ISETP.GE.AND P6, PT, R15, RZ, PT ;  /* 0x000000ff0f00720c */ /* 0x000fe40003fc6270 */
[----:B------:R-:W-:-:S02]  /*1670*/  ISETP.GE.U32.AND P4, PT, R4, R19, PT ;  /* 0x000000130400720c */ /* 0x000fc40003f86070 */
[----:B------:R-:W-:Y:S02]  /*1680*/  ISETP.GE.U32.AND P0, PT, R17, R19, PT ;  /* 0x000000131100720c */ /* 0x000fe40003f06070 */
[----:B------:R-:W-:Y:S02]  /*1690*/  @!P5 IADD3 R16, R16, 0x1, RZ ;  /* 0x000000011010d810 */ /* 0x000fe40007ffe0ff */
[----:B------:R-:W-:Y:S02]  /*16a0*/  @P2 IADD3 R5, R5, 0x1, RZ ;  /* 0x0000000105052810 */ /* 0x000fe40007ffe0ff */
[----:B------:R-:W-:Y:S02]  /*16b0*/  ISETP.GE.AND P2, PT, R14, RZ, PT ;  /* 0x000000ff0e00720c */ /* 0x000fe40003f46270 */
[----:B------:R-:W-:Y:S01]  /*16c0*/  LOP3.LUT R4, RZ, UR4, RZ, 0x33, !PT ;  /* 0x00000004ff047c12 */ /* 0x000fe2000f8e33ff */
[----:B------:R-:W-:Y:S01]  /*16d0*/  @!P3 IMAD.MOV R5, RZ, RZ, -R5 ;  /* 0x000000ffff05b224 */ /* 0x000fe200078e0a05 */
[----:B------:R-:W-:-:S02]  /*16e0*/  @P4 IADD3 R13, R13, 0x1, RZ ;  /* 0x000000010d0d4810 */ /* 0x000fc40007ffe0ff */
[----:B------:R-:W-:Y:S02]  /*16f0*/  @P0 IADD3 R16, R16, 0x1, RZ ;  /* 0x0000000110100810 */ /* 0x000fe40007ffe0ff */
[----:B------:R-:W-:-:S03]  /*1700*/  ISETP.NE.AND P4, PT, RZ, UR4, PT ;  /* 0x00000004ff007c0c */ /* 0x000fc6000bf85270 */
[----:B------:R-:W-:Y:S01]  /*1710*/  @!P6 IMAD.MOV R16, RZ, RZ, -R16 ;  /* 0x000000ffff10e224 */ /* 0x000fe200078e0a10 */
[----:B------:R-:W-:Y:S01]  /*1720*/  SEL R12, R4, R5, !P4 ;  /* 0x00000005040c7207 */ /* 0x000fe20006000000 */
[----:B------:R-:W-:-:S03]  /*1730*/  @!P2 IMAD.MOV R13, RZ, RZ, -R13 ;  /* 0x000000ffff0da224 */ /* 0x000fc600078e0a0d */
[C---:B------:R-:W-:Y:S02]  /*1740*/  SEL R5, R4.reuse, R16, !P4 ;  /* 0x0000001004057207 */ /* 0x040fe40006000000 */
[----:B------:R-:W-:-:S04]  /*1750*/  SEL R13, R4, R13, !P4 ;  /* 0x0000000d040d7207 */ /* 0x000fc80006000000 */
[----:B------:R-:W-:Y:S02]  /*1760*/  PRMT R13, R13, 0x7604, R12 ;  /* 0x000076040d0d7816 */ /* 0x000fe4000000000c */
[----:B------:R0:W-:Y:S06]  /*1770*/  STG.E.U8.SYS [R2+0x2], R5 ;  /* 0x0000020502007386 */ /* 0x0001ec000010e100 */
[----:B------:R0:W-:Y:S01]  /*1780*/  STG.E.U16.SYS [R2], R13 ;  /* 0x0000000d02007386 */ /* 0x0001e2000010e500 */
[----:B------:R-:W-:Y:S05]  /*1790*/  BRA `(.L_x_69) ;  /* 0x0000004000007947 */ /* 0x000fea0003800000 */
.L_x_92:
[----:B------:R-:W-:-:S04]  /*17a0*/  PRMT R11, R11, 0x7604, R12 ;  /* 0x000076040b0b7816 */ /* 0x000fc8000000000c */
[----:B------:R-:W-:-:S04]  /*17b0*/  PRMT R11, R4, 0x7054, R11 ;  /* 0x00007054040b7816 */ /* 0x000fc8000000000b */
[----:B------:R-:W-:-:S08]  /*17c0*/  PRMT R11, RZ, 0x654, R11 ;  /* 0x00000654ff0b7816 */ /* 0x000fd0000000000b */
[----:B------:R0:W-:Y:S02]  /*17d0*/  STG.E.SYS [R2], R11 ;  /* 0x0000000b02007386 */ /* 0x0001e4000010e900 */
.L_x_69:
[----:B------:R-:W-:Y:S05]  /*17e0*/  BSYNC B0 ;  /* 0x0000000000007941 */ /* 0x000fea0003800000 */
.L_x_68:
[----:B------:R-:W-:-:S04]  /*17f0*/  IADD3 R7, R7, c[0x0][0xc], RZ ;  /* 0x0000030007077a10 */ /* 0x000fc80007ffe0ff */
[----:B------:R-:W-:-:S12]  /*1800*/  ISETP.GE.U32.AND P0, PT, R7, c[0x0][0x1b0], PT ;  /* 0x00006c0007007a0c */ /* 0x000fd80003f06070 */
[----:B------:R-:W-:Y:S05]  /*1810*/  @!P0 BRA `(.L_x_93) ;  /* 0xffffe93000008947 */ /* 0x000fea000383ffff */
[----:B------:R-:W-:Y:S05]  /*1820*/  EXIT ;  /* 0x000000000000794d */ /* 0x000fea0003800000 */
.L_x_94:
[----:B------:R-:W-:-:S00]  /*1830*/  BRA `(.L_x_94) ;  /* 0xfffffff000007947 */ /* 0x000fc0000383ffff */
[----:B------:R-:W-:-:S00]  /*1840*/  NOP ;  /* 0x0000000000007918 */ /* 0x000fc00000000000 */
[----:B------:R-:W-:-:S00]  /*1850*/  NOP ;  /* 0x0000000000007918 */ /* 0x000fc00000000000 */
[----:B------:R-:W-:-:S00]  /*1860*/  NOP ;  /* 0x0000000000007918 */ /* 0x000fc00000000000 */
[----:B------:R-:W-:-:S00]  /*1870*/  NOP ;  /* 0x0000000000007918 */ /* 0x000fc00000000000 */
.L_x_158:


//--------------------- .text._Z11Mandelbrot0IfEvP6uchar4iiiT_S2_S2_S2_S2_S0_iiiib --------------------------
	.section	.text._Z11Mandelbrot0IfEvP6uchar4iiiT_S2_S2_S2_S2_S0_iiiib,"ax",@progbits
	.sectioninfo	@"SHI_REGISTERS=24"
	.align	128
        .global         _Z11Mandelbrot0IfEvP6uchar4iiiT_S2_S2_S2_S2_S0_iiiib
        .type           _Z11Mandelbrot0IfEvP6uchar4iiiT_S2_S2_S2_S2_S0_iiiib,@function
        .size           _Z11Mandelbrot0IfEvP6uchar4iiiT_S2_S2_S2_S2_S0_iiiib,(.L_x_159 - _Z11Mandelbrot0IfEvP6uchar4iiiT_S2_S2_S2_S2_S0_iiiib)
        .other          _Z11Mandelbrot0IfEvP6uchar4iiiT_S2_S2_S2_S2_S0_iiiib,@"STO_CUDA_ENTRY STV_DEFAULT"
_Z11Mandelbrot0IfEvP6uchar4iiiT_S2_S2_S2_S2_S0_iiiib:
.text._Z11Mandelbrot0IfEvP6uchar4iiiT_S2_S2_S2_S2_S0_iiiib:
[----:B------:R-:W-:-:S08]  /*0000*/  MOV R1, c[0x0][0x28] ;  /* 0x00000a0000017a02 */ /* 0x000fd00000000f00 */
        /* <DEDUP_REMOVED lines=15> */
[----:B------:R-:W-:-:S04]  /*0100*/  PRMT R3, R3, 0x7710, RZ ;  /* 0x0000771003037816 */ /* 0x000fc800000000ff */
[----:B------:R-:W-:Y:S02]  /*0110*/  LOP3.LUT P1, RZ, R3, 0xff, RZ, 0xc0, !PT ;  /* 0x000000ff03ff7812 */ /* 0x000fe4000782c0ff */
[----:B------:R-:W-:Y:S02]  /*0120*/  MOV R3, R4 ;  /* 0x0000000400037202 */ /* 0x000fe40000000f00 */
[----:B---3--:R-:W-:Y:S02]  /*0130*/  LOP3.LUT R4, R5, 0xff, RZ, 0xc0, !PT ;  /* 0x000000ff05047812 */ /* 0x008fe400078ec0ff */
[----:B----4-:R-:W-:Y:S02]  /*0140*/  LOP3.LUT R5, R6, 0xff, RZ, 0xc0, !PT ;  /* 0x000000ff06057812 */ /* 0x010fe400078ec0ff */
[----:B-12--5:R-:W-:-:S08]  /*0150*/  LOP3.LUT R6, R7, 0xff, RZ, 0xc0, !PT ;  /* 0x000000ff07067812 */ /* 0x026fd000078ec0ff */
.L_x_120:
[----:B0-----:R-:W0:Y:S01]  /*0160*/  I2F.U32.RP R7, c[0x0][0x194] ;  /* 0x0000650000077b06 */ /* 0x001e220000209000 */
[----:B------:R-:W-:Y:S01]  /*0170*/  BSSY B0, `(.L_x_95) ;  /* 0x0000161000007945 */ /* 0x000fe20003800000 */
[----:B0-----:R-:W0:Y:S02]  /*0180*/  MUFU.RCP R7, R7 ;  /* 0x0000000700077308 */ /* 0x001e240000001000 */
[----:B0-----:R-:W-:-:S02]  /*0190*/  IADD3 R8, R7, 0xffffffe, RZ ;  /* 0x0ffffffe07087810 */ /* 0x001fc40007ffe0ff */
[----:B------:R-:W-:-:S04]  /*01a0*/  LOP3.LUT R7, RZ, c[0x0][0x194], RZ, 0x33, !PT ;  /* 0x00006500ff077a12 */ /* 0x000fc800078e33ff */
[----:B------:R0:W1:Y:S02]  /*01b0*/  F2I.FTZ.U32.TRUNC.NTZ R9, R8 ;  /* 0x0000000800097305 */ /* 0x000064000021f000 */
[----:B0-----:R-:W-:Y:S02]  /*01c0*/  MOV R8, RZ ;  /* 0x000000ff00087202 */ /* 0x001fe40000000f00 */
[----:B-1----:R-:W-:-:S05]  /*01d0*/  IADD3 R11, RZ, -R9, RZ ;  /* 0x80000009ff0b7210 */ /* 0x002fca0007ffe0ff */
[----:B------:R-:W-:-:S04]  /*01e0*/  IMAD R11, R11, c[0x0][0x194], RZ ;  /* 0x000065000b0b7a24 */ /* 0x000fc800078e02ff */
[----:B------:R-:W-:-:S06]  /*01f0*/  IMAD.HI.U32 R10, R9, R11, R8 ;  /* 0x0000000b090a7227 */ /* 0x000fcc00078e0008 */
[----:B------:R-:W-:-:S05]  /*0200*/  IMAD.HI.U32 R10, R10, R3, RZ ;  /* 0x000000030a0a7227 */ /* 0x000fca00078e00ff */
[----:B------:R-:W-:-:S05]  /*0210*/  IADD3 R12, -R10, RZ, RZ ;  /* 0x000000ff0a0c7210 */ /* 0x000fca0007ffe1ff */
        /* <DEDUP_REMOVED lines=15> */
[----:B------:R-:W0:Y:S01]  /*0310*/  I2F R9, R8 ;  /* 0x0000000800097306 */ /* 0x000e220000201400 */
[----:B------:R-:W1:Y:S01]  /*0320*/  I2F R10, R7 ;  /* 0x00000007000a7306 */ /* 0x000e620000201400 */
[----:B------:R-:W-:Y:S01]  /*0330*/  MOV R11, c[0x0][0x184] ;  /* 0x00006100000b7a02 */ /* 0x000fe20000000f00 */
[----:B------:R-:W-:Y:S01]  /*0340*/  @!P1 CS2R R14, SRZ ;  /* 0x00000000000e9805 */ /* 0x000fe2000001ff00 */
[----:B------:R-:W-:Y:S01]  /*0350*/  BSSY B1, `(.L_x_97) ;  /* 0x00000ea000017945 */ /* 0x000fe20003800000 */
[----:B------:R-:W-:Y:S02]  /*0360*/  @!P1 MOV R13, RZ ;  /* 0x000000ff000d9202 */ /* 0x000fe40000000f00 */
[-C--:B0-----:R-:W-:Y:S02]  /*0370*/  FFMA R9, R9, R11.reuse, c[0x0][0x174] ;  /* 0x00005d0009097623 */ /* 0x081fe4000000000b */
[----:B-1----:R-:W-:Y:S02]  /*0380*/  FFMA R10, R10, R11, c[0x0][0x178] ;  /* 0x00005e000a0a7623 */ /* 0x002fe4000000000b */
[----:B------:R-:W-:-:S02]  /*0390*/  @P1 FMUL R14, R9, R9 ;  /* 0x00000009090e1220 */ /* 0x000fc40000400000 */
[----:B------:R-:W-:Y:S01]  /*03a0*/  @P1 FMUL R15, R10, R10 ;  /* 0x0000000a0a0f1220 */ /* 0x000fe20000400000 */
[----:B------:R-:W-:-:S03]  /*03b0*/  @P1 MOV R13, R10 ;  /* 0x0000000a000d1202 */ /* 0x000fc60000000f00 */
[----:B------:R-:W-:-:S05]  /*03c0*/  FADD R11, R14, R15 ;  /* 0x0000000f0e0b7221 */ /* 0x000fca0000000000 */
[----:B------:R-:W-:Y:S02]  /*03d0*/  FSETP.GT.AND P0, PT, R11, 4, PT ;  /* 0x408000000b00780b */ /* 0x000fe40003f04000 */
[----:B------:R-:W-:-:S10]  /*03e0*/  MOV R11, c[0x0][0x170] ;  /* 0x00005c00000b7a02 */ /* 0x000fd40000000f00 */
[----:B------:R-:W-:Y:S05]  /*03f0*/  @P0 BRA `(.L_x_98) ;  /* 0x00000ba000000947 */ /* 0x000fea0003800000 */
[----:B------:R-:W-:Y:S02]  /*0400*/  MOV R12, RZ ;  /* 0x000000ff000c7202 */ /* 0x000fe40000000f00 */
[----:B------:R-:W-:Y:S02]  /*0410*/  @P1 MOV R10, c[0x0][0x180] ;  /* 0x00006000000a1a02 */ /* 0x000fe40000000f00 */
[----:B------:R-:W-:Y:S02]  /*0420*/  @P1 MOV R12, R9 ;  /* 0x00000009000c1202 */ /* 0x000fe40000000f00 */
[----:B------:R-:W-:-:S08]  /*0430*/  @P1 MOV R9, c[0x0][0x17c] ;  /* 0x00005f0000091a02 */ /* 0x000fd00000000f00 */
.L_x_118:
[----:B------:R-:W-:Y:S02]  /*0440*/  FMUL R13, R13, R12 ;  /* 0x0000000c0d0d7220 */ /* 0x000fe40000400000 */
[----:B------:R-:W-:Y:S02]  /*0450*/  FADD R14, -R15, R14 ;  /* 0x0000000e0f0e7221 */ /* 0x000fe40000000100 */
[----:B------:R-:W-:-:S02]  /*0460*/  FFMA R13, R13, 2, R10 ;  /* 0x400000000d0d7823 */ /* 0x000fc4000000000a */
        /* <DEDUP_REMOVED lines=179> */
.L_x_98:
[----:B------:R-:W-:Y:S01]  /*0fa0*/  IADD3 R11, R11, -0x1, RZ ;  /* 0xffffffff0b0b7810 */ /* 0x000fe20007ffe0ff */
[----:B------:R-:W-:Y:S07]  /*0fb0*/  BRA `(.L_x_117) ;  /* 0x0000023000007947 */ /* 0x000fee0003800000 */
.L_x_116:
[----:B------:R-:W-:Y:S01]  /*0fc0*/  IADD3 R11, R11, -0x13, RZ ;  /* 0xffffffed0b0b7810 */ /* 0x000fe20007ffe0ff */
[----:B------:R-:W-:Y:S07]  /*0fd0*/  BRA `(.L_x_117) ;  /* 0x0000021000007947 */ /* 0x000fee0003800000 */
.L_x_115:
[----:B------:R-:W-:Y:S01]  /*0fe0*/  IADD3 R11, R11, -0x12, RZ ;  /* 0xffffffee0b0b7810 */ /* 0x000fe20007ffe0ff */
[----:B------:R-:W-:Y:S07]  /*0ff0*/  BRA `(.L_x_117) ;  /* 0x000001f000007947 */ /* 0x000fee0003800000 */
.L_x_114:
[----:B------:R-:W-:Y:S01]  /*1000*/  IADD3 R11, R11, -0x11, RZ ;  /* 0xffffffef0b0b7810 */ /* 0x000fe20007ffe0ff */
[----:B------:R-:W-:Y:S07]  /*1010*/  BRA `(.L_x_117) ;  /* 0x000001d000007947 */ /* 0x000fee0003800000 */
.L_x_113:
[----:B------:R-:W-:Y:S01]  /*1020*/  IADD3 R11, R11, -0x10, RZ ;  /* 0xfffffff00b0b7810 */ /* 0x000fe20007ffe0ff */
[----:B------:R-:W-:Y:S07]  /*1030*/  BRA `(.L_x_117) ;  /* 0x000001b000007947 */ /* 0x000fee0003800000 */
.L_x_112:
[----:B------:R-:W-:Y:S01]  /*1040*/  IADD3 R11, R11, -0xf, RZ ;  /* 0xfffffff10b0b7810 */ /* 0x000fe20007ffe0ff */
[----:B------:R-:W-:Y:S07]  /*1050*/  BRA `(.L_x_117) ;  /* 0x0000019000007947 */ /* 0x000fee0003800000 */
.L_x_111:
[----:B------:R-:W-:Y:S01]  /*1060*/  IADD3 R11, R11, -0xe, RZ ;  /* 0xfffffff20b0b7810 */ /* 0x000fe20007ffe0ff */
[----:B------:R-:W-:Y:S07]  /*1070*/  BRA `(.L_x_117) ;  /* 0x0000017000007947 */ /* 0x000fee0003800000 */
.L_x_110:
[----:B------:R-:W-:Y:S01]  /*1080*/  IADD3 R11, R11, -0xd, RZ ;  /* 0xfffffff30b0b7810 */ /* 0x000fe20007ffe0ff */
[----:B------:R-:W-:Y:S07]  /*1090*/  BRA `(.L_x_117) ;  /* 0x0000015000007947 */ /* 0x000fee0003800000 */
.L_x_109:
[----:B------:R-:W-:Y:S01]  /*10a0*/  IADD3 R11, R11, -0xc, RZ ;  /* 0xfffffff40b0b7810 */ /* 0x000fe20007ffe0ff */
[----:B------:R-:W-:Y:S07]  /*10b0*/  BRA `(.L_x_117) ;  /* 0x0000013000007947 */ /* 0x000fee0003800000 */
.L_x_108:
[----:B------:R-:W-:Y:S01]  /*10c0*/  IADD3 R11, R11, -0xb, RZ ;  /* 0xfffffff50b0b7810 */ /* 0x000fe20007ffe0ff */
[----:B------:R-:W-:Y:S07]  /*10d0*/  BRA `(.L_x_117) ;  /* 0x0000011000007947 */ /* 0x000fee0003800000 */
.L_x_107:
[----:B------:R-:W-:Y:S01]  /*10e0*/  IADD3 R11, R11, -0xa, RZ ;  /* 0xfffffff60b0b7810 */ /* 0x000fe20007ffe0ff */
[----:B------:R-:W-:Y:S07]  /*10f0*/  BRA `(.L_x_117) ;  /* 0x000000f000007947 */ /* 0x000fee0003800000 */
.L_x_106:
[----:B------:R-:W-:Y:S01]  /*1100*/  IADD3 R11, R11, -0x9, RZ ;  /* 0xfffffff70b0b7810 */ /* 0x000fe20007ffe0ff */
[----:B------:R-:W-:Y:S07]  /*1110*/  BRA `(.L_x_117) ;  /* 0x000000d000007947 */ /* 0x000fee0003800000 */
.L_x_105:
[----:B------:R-:W-:Y:S01]  /*1120*/  IADD3 R11, R11, -0x8, RZ ;  /* 0xfffffff80b0b7810 */ /* 0x000fe20007ffe0ff */
[----:B------:R-:W-:Y:S07]  /*1130*/  BRA `(.L_x_117) ;  /* 0x000000b000007947 */ /* 0x000fee0003800000 */
.L_x_104:
[----:B------:R-:W-:Y:S01]  /*1140*/  IADD3 R11, R11, -0x7, RZ ;  /* 0xfffffff90b0b7810 */ /* 0x000fe20007ffe0ff */
[----:B------:R-:W-:Y:S07]  /*1150*/  BRA `(.L_x_117) ;  /* 0x0000009000007947 */ /* 0x000fee0003800000 */
.L_x_103:
[----:B------:R-:W-:Y:S01]  /*1160*/  IADD3 R11, R11, -0x6, RZ ;  /* 0xfffffffa0b0b7810 */ /* 0x000fe20007ffe0ff */
[----:B------:R-:W-:Y:S07]  /*1170*/  BRA `(.L_x_117) ;  /* 0x0000007000007947 */ /* 0x000fee0003800000 */
.L_x_102:
[----:B------:R-:W-:Y:S01]  /*1180*/  IADD3 R11, R11, -0x5, RZ ;  /* 0xfffffffb0b0b7810 */ /* 0x000fe20007ffe0ff */
[----:B------:R-:W-:Y:S07]  /*1190*/  BRA `(.L_x_117) ;  /* 0x0000005000007947 */ /* 0x000fee0003800000 */
.L_x_101:
[----:B------:R-:W-:Y:S01]  /*11a0*/  IADD3 R11, R11, -0x4, RZ ;  /* 0xfffffffc0b0b7810 */ /* 0x000fe20007ffe0ff */
[----:B------:R-:W-:Y:S07]  /*11b0*/  BRA `(.L_x_117) ;  /* 0x0000003000007947 */ /* 0x000fee0003800000 */
.L_x_100:
[----:B------:R-:W-:Y:S01]  /*11c0*/  IADD3 R11, R11, -0x3, RZ ;  /* 0xfffffffd0b0b7810 */ /* 0x000fe20007ffe0ff */
[----:B------:R-:W-:Y:S07]  /*11d0*/  BRA `(.L_x_117) ;  /* 0x0000001000007947 */ /* 0x000fee0003800000 */
.L_x_99:
[----:B------:R-:W-:-:S08]  /*11e0*/  IADD3 R11, R11, -0x2, RZ ;  /* 0xfffffffe0b0b7810 */ /* 0x000fd00007ffe0ff */
.L_x_117:
[----:B------:R-:W-:Y:S05]  /*11f0*/  BSYNC B1 ;  /* 0x0000000000017941 */ /* 0x000fea0003800000 */
.L_x_97:
[----:B------:R-:W-:Y:S01]  /*1200*/  ISETP.GT.AND P0, PT, R11, RZ, PT ;  /* 0x000000ff0b00720c */ /* 0x000fe20003f04270 */
[----:B------:R-:W-:Y:S01]  /*1210*/  IMAD R8, R7, c[0x0][0x168], R8 ;  /* 0x00005a0007087a24 */ /* 0x000fe200078e0208 */
[----:B------:R-:W-:-:S02]  /*1220*/  IADD3 R11, -R11, c[0x0][0x170], RZ ;  /* 0x00005c000b0b7a10 */ /* 0x000fc40007ffe1ff */
[----:B------:R-:W-:Y:S02]  /*1230*/  ISETP.NE.AND P2, PT, RZ, c[0x0][0x18c], PT ;  /* 0x00006300ff007a0c */ /* 0x000fe40003f45270 */
[----:B------:R-:W-:Y:S02]  /*1240*/  SEL R11, R11, RZ, P0 ;  /* 0x000000ff0b0b7207 */ /* 0x000fe40000000000 */
[----:B------:R-:W-:Y:S02]  /*1250*/  PRMT R13, RZ, 0x7610, R13 ;  /* 0x00007610ff0d7816 */ /* 0x000fe4000000000d */
[----:B------:R-:W-:Y:S02]  /*1260*/  ISETP.NE.AND P0, PT, R11, RZ, PT ;  /* 0x000000ff0b00720c */ /* 0x000fe40003f05270 */
[----:B------:R-:W-:Y:S02]  /*1270*/  PRMT R10, RZ, 0x7610, R10 ;  /* 0x00007610ff0a7816 */ /* 0x000fe4000000000a */
[----:B------:R-:W-:-:S08]  /*1280*/  PRMT R7, RZ, 0x7610, R7 ;  /* 0x00007610ff077816 */ /* 0x000fd00000000007 */
[----:B------:R-:W-:Y:S02]  /*1290*/  @P0 IADD3 R9, R11, c[0x0][0x190], RZ ;  /* 0x000064000b090a10 */ /* 0x000fe40007ffe0ff */
[----:B------:R-:W-:-:S03]  /*12a0*/  MOV R11, 0x4 ;  /* 0x00000004000b7802 */ /* 0x000fc60000000f00 */
        /* <DEDUP_REMOVED lines=12> */
[----:B------:R-:W-:Y:S02]  /*1370*/  IADD3 R14, R14, UR5, RZ ;  /* 0x000000050e0e7c10 */ /* 0x000fe4000fffe0ff */
[----:B------:R-:W-:Y:S02]  /*1380*/  IADD3 R7, R7, UR5, RZ ;  /* 0x0000000507077c10 */ /* 0x000fe4000fffe0ff */
[----:B------:R-:W-:Y:S01]  /*1390*/  IABS R16, UR4 ;  /* 0x0000000400107c13 */ /* 0x000fe20008000000 */
[----:B0-----:R-:W0:Y:S02]  /*13a0*/  MUFU.RCP R12, R12 ;  /* 0x0000000c000c7308 */ /* 0x001e240000001000 */
[----:B0-----:R-:W-:-:S06]  /*13b0*/  IADD3 R11, R12, 0xffffffe, RZ ;  /* 0x0ffffffe0c0b7810 */ /* 0x001fcc0007ffe0ff */
[----:B------:R-:W0:Y:S02]  /*13c0*/  F2I.FTZ.U32.TRUNC.NTZ R11, R11 ;  /* 0x0000000b000b7305 */ /* 0x000e24000021f000 */
[----:B0-----:R-:W-:Y:S02]  /*13d0*/  IADD3 R19, RZ, -R11, RZ ;  /* 0x8000000bff137210 */ /* 0x001fe40007ffe0ff */
[----:B--2---:R-:W-:Y:S02]  /*13e0*/  SGXT.U32 R10, R15, 0x8 ;  /* 0x000000080f0a781a */ /* 0x004fe40000000000 */
[--C-:B------:R-:W-:Y:S02]  /*13f0*/  SHF.R.U32.HI R17, RZ, 0x8, R15.reuse ;  /* 0x00000008ff117819 */ /* 0x100fe4000001160f */
[----:B------:R-:W-:Y:S01]  /*1400*/  SHF.R.U32.HI R12, RZ, 0x10, R15 ;  /* 0x00000010ff0c7819 */ /* 0x000fe2000001160f */
[----:B------:R-:W-:Y:S01]  /*1410*/  IMAD R13, R10, c[0x0][0x18c], R13 ;  /* 0x000063000a0d7a24 */ /* 0x000fe200078e020d */
[----:B------:R-:W-:Y:S01]  /*1420*/  MOV R10, RZ ;  /* 0x000000ff000a7202 */ /* 0x000fe20000000f00 */
[----:B------:R-:W-:Y:S01]  /*1430*/  IMAD R15, R19, R18, RZ ;  /* 0x00000012130f7224 */ /* 0x000fe200078e02ff */
[----:B------:R-:W-:-:S02]  /*1440*/  SGXT.U32 R17, R17, 0x8 ;  /* 0x000000081111781a */ /* 0x000fc40000000000 */
[----:B------:R-:W-:Y:S01]  /*1450*/  SGXT.U32 R12, R12, 0x8 ;  /* 0x000000080c0c781a */ /* 0x000fe20000000000 */
[----:B------:R-:W-:Y:S01]  /*1460*/  IMAD.HI.U32 R10, R11, R15, R10 ;  /* 0x0000000f0b0a7227 */ /* 0x000fe200078e000a */
[----:B------:R-:W-:Y:S01]  /*1470*/  IABS R11, R13 ;  /* 0x0000000d000b7213 */ /* 0x000fe20000000000 */
[----:B------:R-:W-:Y:S01]  /*1480*/  IMAD R14, R17, c[0x0][0x18c], R14 ;  /* 0x00006300110e7a24 */ /* 0x000fe200078e020e */
[----:B------:R-:W-:Y:S01]  /*1490*/  IADD3 R17, RZ, -R16, RZ ;  /* 0x80000010ff117210 */ /* 0x000fe20007ffe0ff */
[----:B------:R-:W-:Y:S01]  /*14a0*/  IMAD R15, R12, c[0x0][0x18c], R7 ;  /* 0x000063000c0f7a24 */ /* 0x000fe200078e0207 */
[----:B------:R-:W-:Y:S01]  /*14b0*/  LOP3.LUT R13, R13, UR4, RZ, 0x3c, !PT ;  /* 0x000000040d0d7c12 */ /* 0x000fe2000f8e3cff */
[----:B------:R-:W-:Y:S01]  /*14c0*/  IMAD.HI.U32 R7, R10, R11, RZ ;  /* 0x0000000b0a077227 */ /* 0x000fe200078e00ff */
[----:B------:R-:W-:Y:S02]  /*14d0*/  IABS R19, R14 ;  /* 0x0000000e00137213 */ /* 0x000fe40000000000 */
[----:B------:R-:W-:Y:S01]  /*14e0*/  IABS R21, R15 ;  /* 0x0000000f00157213 */ /* 0x000fe20000000000 */
[----:B------:R-:W-:Y:S01]  /*14f0*/  IMAD R11, R7, R17, R11 ;  /* 0x00000011070b7224 */ /* 0x000fe200078e020b */
[----:B------:R-:W-:Y:S01]  /*1500*/  LOP3.LUT R14, R14, UR4, RZ, 0x3c, !PT ;  /* 0x000000040e0e7c12 */ /* 0x000fe2000f8e3cff */
[C---:B------:R-:W-:Y:S01]  /*1510*/  IMAD.HI.U32 R12, R10.reuse, R19, RZ ;  /* 0x000000130a0c7227 */ /* 0x040fe200078e00ff */
[----:B------:R-:W-:Y:S01]  /*1520*/  LOP3.LUT R15, R15, UR4, RZ, 0x3c, !PT ;  /* 0x000000040f0f7c12 */ /* 0x000fe2000f8e3cff */
[----:B------:R-:W-:Y:S01]  /*1530*/  IMAD.HI.U32 R16, R10, R21, RZ ;  /* 0x000000150a107227 */ /* 0x000fe200078e00ff */
[----:B------:R-:W-:Y:S01]  /*1540*/  ISETP.GT.U32.AND P3, PT, R18, R11, PT ;  /* 0x0000000b1200720c */ /* 0x000fe20003f64070 */
[----:B------:R-:W-:-:S02]  /*1550*/  IMAD R10, R12, R17, R19 ;  /* 0x000000110c0a7224 */ /* 0x000fc400078e0213 */
[----:B------:R-:W-:-:S03]  /*1560*/  IMAD R17, R16, R17, R21 ;  /* 0x0000001110117224 */ /* 0x000fc600078e0215 */
[C---:B------:R-:W-:Y:S02]  /*1570*/  ISETP.GT.U32.AND P6, PT, R18.reuse, R10, PT ;  /* 0x0000000a1200720c */ /* 0x040fe40003fc4070 */
[----:B------:R-:W-:-:S04]  /*1580*/  ISETP.GT.U32.AND P5, PT, R18, R17, PT ;  /* 0x000000111200720c */ /* 0x000fc80003fa4070 */
[-C--:B------:R-:W-:Y:S02]  /*1590*/  @!P3 IADD3 R11, R11, -R18.reuse, RZ ;  /* 0x800000120b0bb210 */ /* 0x080fe40007ffe0ff */
[----:B------:R-:W-:Y:S02]  /*15a0*/  @!P3 IADD3 R7, R7, 0x1, RZ ;  /* 0x000000010707b810 */ /* 0x000fe40007ffe0ff */
[-C--:B------:R-:W-:Y:S02]  /*15b0*/  ISETP.GE.U32.AND P2, PT, R11, R18.reuse, PT ;  /* 0x000000120b00720c */ /* 0x080fe40003f46070 */
[-C--:B------:R-:W-:Y:S02]  /*15c0*/  @!P6 IADD3 R10, R10, -R18.reuse, RZ ;  /* 0x800000120a0ae210 */ /* 0x080fe40007ffe0ff */
[-C--:B------:R-:W-:Y:S02]  /*15d0*/  @!P5 IADD3 R17, R17, -R18.reuse, RZ ;  /* 0x800000121111d210 */ /* 0x080fe40007ffe0ff */
[----:B------:R-:W-:-:S02]  /*15e0*/  ISETP.GE.U32.AND P4, PT, R10, R18, PT ;  /* 0x000000120a00720c */ /* 0x000fc40003f86070 */
[----:B------:R-:W-:Y:S02]  /*15f0*/  ISETP.GE.U32.AND P0, PT, R17, R18, PT ;  /* 0x000000121100720c */ /* 0x000fe40003f06070 */
[----:B------:R-:W-:Y:S02]  /*1600*/  ISETP.GE.AND P3, PT, R13, RZ, PT ;  /* 0x000000ff0d00720c */ /* 0x000fe40003f66270 */
[----:B------:R-:W-:Y:S02]  /*1610*/  @P2 IADD3 R7, R7, 0x1, RZ ;  /* 0x0000000107072810 */ /* 0x000fe40007ffe0ff */
[----:B------:R-:W-:Y:S02]  /*1620*/  ISETP.GE.AND P2, PT, R14, RZ, PT ;  /* 0x000000ff0e00720c */ /* 0x000fe40003f46270 */
[----:B------:R-:W-:Y:S02]  /*1630*/  @!P6 IADD3 R12, R12, 0x1, RZ ;  /* 0x000000010c0ce810 */ /* 0x000fe40007ffe0ff */
[----:B------:R-:W-:-:S02]  /*1640*/  ISETP.GE.AND P6, PT, R15, RZ, PT ;  /* 0x000000ff0f00720c */ /* 0x000fc40003fc6270 */
[----:B------:R-:W-:Y:S02]  /*1650*/  @!P5 IADD3 R16, R16, 0x1, RZ ;  /* 0x000000011010d810 */ /* 0x000fe40007ffe0ff */
[----:B------:R-:W-:Y:S02]  /*1660*/  @P4 IADD3 R12, R12, 0x1, RZ ;  /* 0x000000010c0c4810 */ /* 0x000fe40007ffe0ff */
[----:B------:R-:W-:Y:S02]  /*1670*/  ISETP.NE.AND P4, PT, RZ, UR4, PT ;  /* 0x00000004ff007c0c */ /* 0x000fe4000bf85270 */
[----:B------:R-:W-:Y:S02]  /*1680*/  @P0 IADD3 R16, R16, 0x1, RZ ;  /* 0x0000000110100810 */ /* 0x000fe40007ffe0ff */
[----:B------:R-:W-:Y:S02]  /*1690*/  LOP3.LUT R10, RZ, UR4, RZ, 0x33, !PT ;  /* 0x00000004ff0a7c12 */ /* 0x000fe4000f8e33ff */
[----:B------:R-:W-:-:S02]  /*16a0*/  @!P3 IADD3 R7, -R7, RZ, RZ ;  /* 0x000000ff0707b210 */ /* 0x000fc40007ffe1ff */
[----:B------:R-:W-:Y:S02]  /*16b0*/  @!P2 IADD3 R12, -R12, RZ, RZ ;  /* 0x000000ff0c0ca210 */ /* 0x000fe40007ffe1ff */
[----:B------:R-:W-:Y:S02]  /*16c0*/  @!P6 IADD3 R16, -R16, RZ, RZ ;  /* 0x000000ff1010e210 */ /* 0x000fe40007ffe1ff */
[C---:B------:R-:W-:Y:S02]  /*16d0*/  SEL R11, R10.reuse, R7, !P4 ;  /* 0x000000070a0b7207 */ /* 0x040fe40006000000 */
[C---:B------:R-:W-:Y:S02]  /*16e0*/  SEL R12, R10.reuse, R12, !P4 ;  /* 0x0000000c0a0c7207 */ /* 0x040fe40006000000 */
[----:B------:R-:W-:Y:S02]  /*16f0*/  SEL R7, R10, R16, !P4 ;  /* 0x000000100a077207 */ /* 0x000fe40006000000 */
[----:B------:R-:W-:-:S06]  /*1700*/  PRMT R11, R12, 0x7604, R11 ;  /* 0x000076040c0b7816 */ /* 0x000fcc000000000b */
[----:B------:R0:W-:Y:S04]  /*1710*/  STG.E.U8.SYS [R8+0x2], R7 ;  /* 0x0000020708007386 */ /* 0x0001e8000010e100 */
[----:B------:R0:W-:Y:S01]  /*1720*/  STG.E.U16.SYS [R8], R11 ;  /* 0x0000000b08007386 */ /* 0x0001e2000010e500 */
[----:B------:R-:W-:Y:S05]  /*1730*/  BRA `(.L_x_96) ;  /* 0x0000004000007947 */ /* 0x000fea0003800000 */
.L_x_119:
[----:B------:R-:W-:-:S04]  /*1740*/  PRMT R10, R10, 0x7604, R13 ;  /* 0x000076040a0a7816 */ /* 0x000fc8000000000d */
[----:B------:R-:W-:-:S04]  /*1750*/  PRMT R10, R7, 0x7054, R10 ;  /* 0x00007054070a7816 */ /* 0x000fc8000000000a */
[----:B------:R-:W-:-:S08]  /*1760*/  PRMT R7, RZ, 0x654, R10 ;  /* 0x00000654ff077816 */ /* 0x000fd0000000000a */
[----:B------:R0:W-:Y:S02]  /*1770*/  STG.E.SYS [R8], R7 ;  /* 0x0000000708007386 */ /* 0x0001e4000010e900 */
.L_x_96:
[----:B------:R-:W-:Y:S05]  /*1780*/  BSYNC B0 ;  /* 0x0000000000007941 */ /* 0x000fea0003800000 */
.L_x_95:
[----:B------:R-:W-:-:S04]  /*1790*/  IADD3 R3, R3, c[0x0][0xc], RZ ;  /* 0x0000030003037a10 */ /* 0x000fc80007ffe0ff */
[----:B------:R-:W-:-:S12]  /*17a0*/  ISETP.GE.U32.AND P0, PT, R3, c[0x0][0x198], PT ;  /* 0x0000660003007a0c */ /* 0x000fd80003f06070 */
[----:B------:R-:W-:Y:S05]  /*17b0*/  @!P0 BRA `(.L_x_120) ;  /* 0xffffe9a000008947 */ /* 0x000fea000383ffff */
[----:B------:R-:W-:Y:S05]  /*17c0*/  EXIT ;  /* 0x000000000000794d */ /* 0x000fea0003800000 */
.L_x_121:
[----:B------:R-:W-:-:S00]  /*17d0*/  BRA `(.L_x_121) ;  /* 0xfffffff000007947 */ /* 0x000fc0000383ffff */
[----:B------:R-:W-:-:S00]  /*17e0*/  NOP ;  /* 0x0000000000007918 */ /* 0x000fc00000000000 */
[----:B------:R-:W-:-:S00]  /*17f0*/  NOP ;  /* 0x0000000000007918 */ /* 0x000fc00000000000 */
.L_x_159:


//--------------------- .text._Z13MandelbrotDS1P6uchar4iiifffffffS_iiiib --------------------------
	.section	.text._Z13MandelbrotDS1P6uchar4iiifffffffS_iiiib,"ax",@progbits
	.sectioninfo	@"SHI_REGISTERS=35"
	.align	128
        .global         _Z13MandelbrotDS1P6uchar4iiifffffffS_iiiib
        .type           _Z13MandelbrotDS1P6uchar4iiifffffffS_iiiib,@function
        .size           _Z13MandelbrotDS1P6uchar4iiifffffffS_iiiib,(.L_x_160 - _Z13MandelbrotDS1P6uchar4iiifffffffS_iiiib)
        .other          _Z13MandelbrotDS1P6uchar4iiifffffffS_iiiib,@"STO_CUDA_ENTRY STV_DEFAULT"
_Z13MandelbrotDS1P6uchar4iiifffffffS_iiiib:
.text._Z13MandelbrotDS1P6uchar4iiifffffffS_iiiib:
[----:B------:R-:W-:-:S08]  /*0000*/  MOV R1, c[0x0][0x28] ;  /* 0x00000a0000017a02 */ /* 0x000fd00000000f00 */
        /* <DEDUP_REMOVED lines=14> */
.L_x_137:
[----:B0-----:R-:W0:Y:S01]  /*00f0*/  I2F.U32.RP R7, c[0x0][0x19c] ;  /* 0x0000670000077b06 */ /* 0x001e220000209000 */
[----:B------:R-:W1:Y:S01]  /*0100*/  S2R R12, SR_TID.X ;  /* 0x00000000000c7919 */ /* 0x000e620000002100 */
[----:B------:R-:W-:Y:S01]  /*0110*/  BSSY B0, `(.L_x_122) ;  /* 0x00001b9000007945 */ /* 0x000fe20003800000 */
[----:B0-----:R-:W0:Y:S02]  /*0120*/  MUFU.RCP R7, R7 ;  /* 0x0000000700077308 */ /* 0x001e240000001000 */
[----:B0-----:R-:W-:-:S02]  /*0130*/  IADD3 R2, R7, 0xffffffe, RZ ;  /* 0x0ffffffe07027810 */ /* 0x001fc40007ffe0ff */
[----:B------:R-:W0:Y:S04]  /*0140*/  S2R R7, SR_TID.Y ;  /* 0x0000000000077919 */ /* 0x000e280000002200 */
[----:B------:R2:W3:Y:S02]  /*0150*/  F2I.FTZ.U32.TRUNC.NTZ R3, R2 ;  /* 0x0000000200037305 */ /* 0x0004e4000021f000 */
[----:B--2---:R-:W-:Y:S02]  /*0160*/  MOV R2, RZ ;  /* 0x000000ff00027202 */ /* 0x004fe40000000f00 */
[----:B---3--:R-:W-:-:S05]  /*0170*/  IADD3 R9, RZ, -R3, RZ ;  /* 0x80000003ff097210 */ /* 0x008fca0007ffe0ff */
[----:B------:R-:W-:-:S04]  /*0180*/  IMAD R9, R9, c[0x0][0x19c], RZ ;  /* 0x0000670009097a24 */ /* 0x000fc800078e02ff */
[----:B------:R-:W-:Y:S01]  /*0190*/  IMAD.HI.U32 R3, R3, R9, R2 ;  /* 0x0000000903037227 */ /* 0x000fe200078e0002 */
[----:B------:R-:W-:-:S05]  /*01a0*/  LOP3.LUT R2, RZ, c[0x0][0x19c], RZ, 0x33, !PT ;  /* 0x00006700ff027a12 */ /* 0x000fca00078e33ff */
        /* <DEDUP_REMOVED lines=23> */
[----:B------:R-:W-:Y:S02]  /*0320*/  IADD3 R8, R10, 0x1, RZ ;  /* 0x000000010a087810 */ /* 0x000fe40007ffe0ff */
[----:B------:R-:W-:Y:S02]  /*0330*/  IADD3 R7, R11, 0x1, RZ ;  /* 0x000000010b077810 */ /* 0x000fe40007ffe0ff */
[----:B------:R-:W-:Y:S02]  /*0340*/  ISETP.GE.AND P1, PT, R8, c[0x0][0x16c], PT ;  /* 0x00005b0008007a0c */ /* 0x000fe40003f26270 */
[----:B------:R-:W-:Y:S02]  /*0350*/  ISETP.GE.AND P3, PT, R7, c[0x0][0x168], PT ;  /* 0x00005a0007007a0c */ /* 0x000fe40003f66270 */
[----:B------:R-:W-:-:S02]  /*0360*/  ISETP.GE.AND P2, PT, R10, 0x1, PT ;  /* 0x000000010a00780c */ /* 0x000fc40003f46270 */
[----:B------:R-:W-:Y:S02]  /*0370*/  MOV R12, RZ ;  /* 0x000000ff000c7202 */ /* 0x000fe40000000f00 */
        /* <DEDUP_REMOVED lines=9> */
[----:B------:R-:W-:Y:S02]  /*0410*/  SGXT.U32 R15, R15, 0x8 ;  /* 0x000000080f0f781a */ /* 0x000fe40000000000 */
[----:B------:R-:W-:Y:S02]  /*0420*/  IADD3 R12, -R7, R12, RZ ;  /* 0x0000000c070c7210 */ /* 0x000fe40007ffe1ff */
[----:B------:R-:W-:Y:S02]  /*0430*/  IADD3 R15, -R8, R15, RZ ;  /* 0x0000000f080f7210 */ /* 0x000fe40007ffe1ff */
[----:B------:R-:W-:Y:S02]  /*0440*/  IABS R12, R12 ;  /* 0x0000000c000c7213 */ /* 0x000fe40000000000 */
[----:B------:R-:W-:-:S04]  /*0450*/  IABS R15, R15 ;  /* 0x0000000f000f7213 */ /* 0x000fc80000000000 */
        /* <DEDUP_REMOVED lines=8> */
.L_x_125:
[----:B------:R-:W-:Y:S05]  /*04e0*/  BSYNC B1 ;  /* 0x0000000000017941 */ /* 0x000fea0003800000 */
.L_x_124:
[----:B------:R-:W-:Y:S01]  /*04f0*/  BSSY B1, `(.L_x_126) ;  /* 0x0000014000017945 */ /* 0x000fe20003800000 */
[----:B------:R-:W-:Y:S05]  /*0500*/  @P3 BRA `(.L_x_127) ;  /* 0x0000012000003947 */ /* 0x000fea0003800000 */
[----:B------:R-:W2:Y:S02]  /*0510*/  LDG.E.SYS R17, [R2+0x4] ;  /* 0x0000040002117381 */ /* 0x000ea400001ee900 */
[----:B--2---:R-:W-:Y:S02]  /*0520*/  SHF.R.U32.HI R15, RZ, 0x8, R17 ;  /* 0x00000008ff0f7819 */ /* 0x004fe40000011611 */
[----:B------:R-:W-:Y:S02]  /*0530*/  SGXT.U32 R16, R17, 0x8 ;  /* 0x000000081110781a */ /* 0x000fe40000000000 */
[----:B------:R-:W-:Y:S02]  /*0540*/  SGXT.U32 R15, R15, 0x8 ;  /* 0x000000080f0f781a */ /* 0x000fe40000000000 */
[----:B------:R-:W-:Y:S02]  /*0550*/  IADD3 R16, -R7, R16, RZ ;  /* 0x0000001007107210 */ /* 0x000fe40007ffe1ff */
[----:B------:R-:W-:-:S04]  /*0560*/  IADD3 R15, -R8, R15, RZ ;  /* 0x0000000f080f7210 */ /* 0x000fc80007ffe1ff */
[----:B------:R-:W-:Y:S02]  /*0570*/  IABS R18, R15 ;  /* 0x0000000f00127213 */ /* 0x000fe40000000000 */
[----:B------:R-:W-:Y:S02]  /*0580*/  IABS R15, R16 ;  /* 0x00000010000f7213 */ /* 0x000fe40000000000 */
[----:B------:R-:W-:-:S04]  /*0590*/  MOV R16, R18 ;  /* 0x0000001200107202 */ /* 0x000fc80000000f00 */
[----:B------:R-:W-:Y:S02]  /*05a0*/  ISETP.GT.AND P0, PT, R16, 0xa, PT ;  /* 0x0000000a1000780c */ /* 0x000fe40003f04270 */
[----:B------:R-:W-:Y:S02]  /*05b0*/  SHF.R.U32.HI R16, RZ, 0x10, R17 ;  /* 0x00000010ff107819 */ /* 0x000fe40000011611 */
[----:B------:R-:W-:Y:S02]  /*05c0*/  ISETP.GT.OR P0, PT, R15, 0xa, P0 ;  /* 0x0000000a0f00780c */ /* 0x000fe40000704670 */
[----:B------:R-:W-:-:S10]  /*05d0*/  SGXT.U32 R16, R16, 0x8 ;  /* 0x000000081010781a */ /* 0x000fd40000000000 */
[----:B------:R-:W-:-:S04]  /*05e0*/  @!P0 IADD3 R15, -R9, R16, RZ ;  /* 0x00000010090f8210 */ /* 0x000fc80007ffe1ff */
[----:B------:R-:W-:-:S04]  /*05f0*/  @!P0 IABS R15, R15 ;  /* 0x0000000f000f8213 */ /* 0x000fc80000000000 */
[----:B------:R-:W-:-:S04]  /*0600*/  ISETP.GT.OR P0, PT, R15, 0xa, P0 ;  /* 0x0000000a0f00780c */ /* 0x000fc80000704670 */
[----:B------:R-:W-:-:S04]  /*0610*/  SEL R15, RZ, 0x1, !P0 ;  /* 0x00000001ff0f7807 */ /* 0x000fc80004000000 */
[----:B------:R-:W-:-:S08]  /*0620*/  IADD3 R12, R12, R15, RZ ;  /* 0x0000000f0c0c7210 */ /* 0x000fd00007ffe0ff */
.L_x_127:
[----:B------:R-:W-:Y:S05]  /*0630*/  BSYNC B1 ;  /* 0x0000000000017941 */ /* 0x000fea0003800000 */
.L_x_126:
[----:B------:R-:W-:Y:S01]  /*0640*/  BSSY B1, `(.L_x_128) ;  /* 0x0000016000017945 */ /* 0x000fe20003800000 */
[----:B------:R-:W-:Y:S05]  /*0650*/  @!P2 BRA `(.L_x_129) ;  /* 0x000001400000a947 */ /* 0x000fea0003800000 */
[----:B------:R-:W-:-:S05]  /*0660*/  IADD3 R16, R14, -c[0x0][0x168], RZ ;  /* 0x80005a000e107a10 */ /* 0x000fca0007ffe0ff */
[----:B------:R-:W-:-:S10]  /*0670*/  IMAD.WIDE R16, R16, R13, c[0x0][0x160] ;  /* 0x0000580010107625 */ /* 0x000fd400078e020d */
[----:B------:R-:W2:Y:S02]  /*0680*/  LDG.E.SYS R16, [R16] ;  /* 0x0000000010107381 */ /* 0x000ea400001ee900 */
[----:B--2---:R-:W-:Y:S02]  /*0690*/  SHF.R.U32.HI R15, RZ, 0x8, R16 ;  /* 0x00000008ff0f7819 */ /* 0x004fe40000011610 */
[----:B------:R-:W-:Y:S02]  /*06a0*/  SGXT.U32 R18, R16, 0x8 ;  /* 0x000000081012781a */ /* 0x000fe40000000000 */
[----:B------:R-:W-:Y:S02]  /*06b0*/  SGXT.U32 R15, R15, 0x8 ;  /* 0x000000080f0f781a */ /* 0x000fe40000000000 */
[----:B------:R-:W-:Y:S02]  /*06c0*/  IADD3 R18, -R7, R18, RZ ;  /* 0x0000001207127210 */ /* 0x000fe40007ffe1ff */
[----:B------:R-:W-:-:S02]  /*06d0*/  IADD3 R15, -R8, R15, RZ ;  /* 0x0000000f080f7210 */ /* 0x000fc40007ffe1ff */
[----:B------:R-:W-:Y:S02]  /*06e0*/  SHF.R.U32.HI R16, RZ, 0x10, R16 ;  /* 0x00000010ff107819 */ /* 0x000fe40000011610 */
[----:B------:R-:W-:Y:S02]  /*06f0*/  IABS R19, R15 ;  /* 0x0000000f00137213 */ /* 0x000fe40000000000 */
[----:B------:R-:W-:Y:S02]  /*0700*/  IABS R15, R18 ;  /* 0x00000012000f7213 */ /* 0x000fe40000000000 */
[----:B------:R-:W-:Y:S02]  /*0710*/  MOV R18, R19 ;  /* 0x0000001300127202 */ /* 0x000fe40000000f00 */
[----:B------:R-:W-:Y:S02]  /*0720*/  SGXT.U32 R16, R16, 0x8 ;  /* 0x000000081010781a */ /* 0x000fe40000000000 */
[----:B------:R-:W-:-:S04]  /*0730*/  ISETP.GT.AND P0, PT, R18, 0xa, PT ;  /* 0x0000000a1200780c */ /* 0x000fc80003f04270 */
[----:B------:R-:W-:-:S12]  /*0740*/  ISETP.GT.OR P0, PT, R15, 0xa, P0 ;  /* 0x0000000a0f00780c */ /* 0x000fd80000704670 */
[----:B------:R-:W-:-:S04]  /*0750*/  @!P0 IADD3 R15, -R9, R16, RZ ;  /* 0x00000010090f8210 */ /* 0x000fc80007ffe1ff */
[----:B------:R-:W-:-:S04]  /*0760*/  @!P0 IABS R15, R15 ;  /* 0x0000000f000f8213 */ /* 0x000fc80000000000 */
[----:B------:R-:W-:-:S04]  /*0770*/  ISETP.GT.OR P0, PT, R15, 0xa, P0 ;  /* 0x0000000a0f00780c */ /* 0x000fc80000704670 */
[----:B------:R-:W-:-:S04]  /*0780*/  SEL R15, RZ, 0x1, !P0 ;  /* 0x00000001ff0f7807 */ /* 0x000fc80004000000 */
[----:B------:R-:W-:-:S08]  /*0790*/  IADD3 R12, R12, R15, RZ ;  /* 0x0000000f0c0c7210 */ /* 0x000fd00007ffe0ff */
.L_x_129:
[----:B------:R-:W-:Y:S05]  /*07a0*/  BSYNC B1 ;  /* 0x0000000000017941 */ /* 0x000fea0003800000 */
.L_x_128:
[----:B------:R-:W-:Y:S01]  /*07b0*/  BSSY B1, `(.L_x_130) ;  /* 0x0000016000017945 */ /* 0x000fe20003800000 */
[----:B------:R-:W-:Y:S05]  /*07c0*/  @P1 BRA `(.L_x_131) ;  /* 0x0000014000001947 */ /* 0x000fea0003800000 */
[----:B------:R-:W-:-:S05]  /*07d0*/  IADD3 R14, R14, c[0x0][0x168], RZ ;  /* 0x00005a000e0e7a10 */ /* 0x000fca0007ffe0ff */
        /* <DEDUP_REMOVED lines=19> */
.L_x_131:
[----:B------:R-:W-:Y:S05]  /*0910*/  BSYNC B1 ;  /* 0x0000000000017941 */ /* 0x000fea0003800000 */
.L_x_130:
[----:B------:R-:W-:-:S12]  /*0920*/  ISETP.NE.AND P0, PT, R12, RZ, PT ;  /* 0x000000ff0c00720c */ /* 0x000fd80003f05270 */
[----:B------:R-:W-:Y:S05]  /*0930*/  @!P0 BRA `(.L_x_123) ;  /* 0x0000136000008947 */ /* 0x000fea0003800000 */
[----:B------:R-:W0:Y:S01]  /*0940*/  I2F R11, R11 ;  /* 0x0000000b000b7306 */ /* 0x000e220000201400 */
[----:B------:R-:W1:Y:S01]  /*0950*/  I2F R10, R10 ;  /* 0x0000000a000a7306 */ /* 0x000e620000201400 */
[----:B------:R-:W2:Y:S01]  /*0960*/  LDC.U8 R18, c[0x0][0x1a4] ;  /* 0x00006900ff127b82 */ /* 0x000ea20000000000 */
[----:B------:R-:W-:Y:S02]  /*0970*/  MOV R15, c[0x0][0x18c] ;  /* 0x00006300000f7a02 */ /* 0x000fe40000000f00 */
[----:B------:R-:W-:-:S03]  /*0980*/  MOV R21, RZ ;  /* 0x000000ff00157202 */ /* 0x000fc60000000f00 */
[CC--:B0-----:R-:W-:Y:S02]  /*0990*/  FFMA R12, R11.reuse, R15.reuse, c[0x0][0x174] ;  /* 0x00005d000b0c7623 */ /* 0x0c1fe4000000000f */
[C---:B-1----:R-:W-:Y:S02]  /*09a0*/  FFMA R15, R10.reuse, R15, c[0x0][0x17c] ;  /* 0x00005f000a0f7623 */ /* 0x042fe4000000000f */
[----:B------:R-:W-:Y:S02]  /*09b0*/  FFMA R13, -R11, c[0x0][0x18c], R12 ;  /* 0x000063000b0d7a23 */ /* 0x000fe4000000010c */
[----:B------:R-:W-:Y:S02]  /*09c0*/  FFMA R16, -R10, c[0x0][0x18c], R15 ;  /* 0x000063000a107a23 */ /* 0x000fe4000000010f */
[----:B------:R-:W-:Y:S02]  /*09d0*/  FADD R14, R12, -R13 ;  /* 0x8000000d0c0e7221 */ /* 0x000fe40000000000 */
[----:B------:R-:W-:-:S02]  /*09e0*/  FADD R17, R15, -R16 ;  /* 0x800000100f117221 */ /* 0x000fc40000000000 */
[----:B------:R-:W-:Y:S01]  /*09f0*/  FFMA R14, R11, c[0x0][0x18c], -R14 ;  /* 0x000063000b0e7a23 */ /* 0x000fe2000000080e */
[----:B--2---:R-:W-:Y:S01]  /*0a00*/  PRMT R11, R18, 0x8880, RZ ;  /* 0x00008880120b7816 */ /* 0x004fe200000000ff */
[----:B------:R-:W-:Y:S02]  /*0a10*/  FFMA R17, R10, c[0x0][0x18c], -R17 ;  /* 0x000063000a117a23 */ /* 0x000fe40000000811 */
[----:B------:R-:W-:Y:S01]  /*0a20*/  FADD R13, -R13, c[0x0][0x174] ;  /* 0x00005d000d0d7621 */ /* 0x000fe20000000100 */
[----:B------:R-:W-:Y:S01]  /*0a30*/  PRMT R11, R11, 0x7710, RZ ;  /* 0x000077100b0b7816 */ /* 0x000fe200000000ff */
[----:B------:R-:W-:Y:S02]  /*0a40*/  FADD R16, -R16, c[0x0][0x17c] ;  /* 0x00005f0010107621 */ /* 0x000fe40000000100 */
[----:B------:R-:W-:Y:S01]  /*0a50*/  FADD R13, R13, R14 ;  /* 0x0000000e0d0d7221 */ /* 0x000fe20000000000 */
[----:B------:R-:W-:Y:S01]  /*0a60*/  LOP3.LUT P0, RZ, R11, 0xff, RZ, 0xc0, !PT ;  /* 0x000000ff0bff7812 */ /* 0x000fe2000780c0ff */
[----:B------:R-:W-:-:S02]  /*0a70*/  FADD R16, R16, R17 ;  /* 0x0000001110107221 */ /* 0x000fc40000000000 */
[----:B------:R-:W-:Y:S02]  /*0a80*/  FADD R13, RZ, R13 ;  /* 0x0000000dff0d7221 */ /* 0x000fe40000000000 */
[----:B------:R-:W-:Y:S02]  /*0a90*/  FADD R16, RZ, R16 ;  /* 0x00000010ff107221 */ /* 0x000fe40000000000 */
[----:B------:R-:W-:Y:S02]  /*0aa0*/  FADD R13, R13, c[0x0][0x178] ;  /* 0x00005e000d0d7621 */ /* 0x000fe40000000000 */
[----:B------:R-:W-:Y:S02]  /*0ab0*/  FADD R16, R16, c[0x0][0x180] ;  /* 0x0000600010107621 */ /* 0x000fe40000000000 */
[----:B------:R-:W-:Y:S02]  /*0ac0*/  FADD R10, R12, R13 ;  /* 0x0000000d0c0a7221 */ /* 0x000fe40000000000 */
[----:B------:R-:W-:-:S02]  /*0ad0*/  FADD R18, R15, R16 ;  /* 0x000000100f127221 */ /* 0x000fc40000000000 */
[----:B------:R-:W-:Y:S02]  /*0ae0*/  FADD R12, -R12, R10 ;  /* 0x0000000a0c0c7221 */ /* 0x000fe40000000100 */
[----:B------:R-:W-:Y:S02]  /*0af0*/  FADD R15, -R15, R18 ;  /* 0x000000120f0f7221 */ /* 0x000fe40000000100 */
[----:B------:R-:W-:Y:S02]  /*0b00*/  FADD R29, R13, -R12 ;  /* 0x8000000c0d1d7221 */ /* 0x000fe40000000000 */
[----:B------:R-:W-:Y:S01]  /*0b10*/  FADD R11, R16, -R15 ;  /* 0x8000000f100b7221 */ /* 0x000fe20000000000 */
[----:B------:R-:W-:Y:S07]  /*0b20*/  @!P0 BRA `(.L_x_132) ;  /* 0x0000032000008947 */ /* 0x000fee0003800000 */
[----:B------:R-:W-:Y:S02]  /*0b30*/  FFMA R13, R18, 8193, -R18 ;  /* 0x46000400120d7823 */ /* 0x000fe40000000812 */
[----:B------:R-:W-:Y:S02]  /*0b40*/  FMUL R19, R10, R29 ;  /* 0x0000001d0a137220 */ /* 0x000fe40000400000 */
[----:B------:R-:W-:-:S02]  /*0b50*/  FMUL R12, R18, R11 ;  /* 0x0000000b120c7220 */ /* 0x000fc40000400000 */
[----:B------:R-:W-:Y:S02]  /*0b60*/  FFMA R15, R10, 8193, -R10 ;  /* 0x460004000a0f7823 */ /* 0x000fe4000000080a */
[----:B------:R-:W-:Y:S02]  /*0b70*/  FMUL R14, R18, R18 ;  /* 0x00000012120e7220 */ /* 0x000fe40000400000 */
[----:B------:R-:W-:Y:S02]  /*0b80*/  FMUL R22, R10, R10 ;  /* 0x0000000a0a167220 */ /* 0x000fe40000400000 */
[----:B------:R-:W-:Y:S02]  /*0b90*/  FFMA R13, R18, 8193, -R13 ;  /* 0x46000400120d7823 */ /* 0x000fe4000000080d */
[----:B------:R-:W-:Y:S02]  /*0ba0*/  FFMA R25, R10, R29, R19 ;  /* 0x0000001d0a197223 */ /* 0x000fe40000000013 */
[----:B------:R-:W-:-:S02]  /*0bb0*/  FFMA R17, R18, R11, R12 ;  /* 0x0000000b12117223 */ /* 0x000fc4000000000c */
[----:B------:R-:W-:Y:S02]  /*0bc0*/  FFMA R21, R10, 8193, -R15 ;  /* 0x460004000a157823 */ /* 0x000fe4000000080f */
[----:B------:R-:W-:Y:S02]  /*0bd0*/  FADD R12, R18, -R13 ;  /* 0x8000000d120c7221 */ /* 0x000fe40000000000 */
[----:B------:R-:W-:Y:S02]  /*0be0*/  FFMA R15, R13, R13, -R14 ;  /* 0x0000000d0d0f7223 */ /* 0x000fe4000000080e */
[----:B------:R-:W-:Y:S02]  /*0bf0*/  FADD R24, R22, R25 ;  /* 0x0000001916187221 */ /* 0x000fe40000000000 */
[----:B------:R-:W-:Y:S02]  /*0c00*/  FADD R19, R14, R17 ;  /* 0x000000110e137221 */ /* 0x000fe40000000000 */
[----:B------:R-:W-:-:S02]  /*0c10*/  FADD R20, R10, -R21 ;  /* 0x800000150a147221 */ /* 0x000fc40000000000 */
[-C--:B------:R-:W-:Y:S02]  /*0c20*/  FFMA R15, R13, R12.reuse, R15 ;  /* 0x0000000c0d0f7223 */ /* 0x080fe4000000000f */
[----:B------:R-:W-:Y:S02]  /*0c30*/  FFMA R23, R21, R21, -R22 ;  /* 0x0000001515177223 */ /* 0x000fe40000000816 */
[----:B------:R-:W-:Y:S02]  /*0c40*/  FADD R26, -R22, R24 ;  /* 0x00000018161a7221 */ /* 0x000fe40000000100 */
[----:B------:R-:W-:Y:S02]  /*0c50*/  FADD R16, -R14, R19 ;  /* 0x000000130e107221 */ /* 0x000fe40000000100 */
[----:B------:R-:W-:Y:S02]  /*0c60*/  FFMA R15, R13, R12, R15 ;  /* 0x0000000c0d0f7223 */ /* 0x000fe4000000000f */
[----:B------:R-:W-:-:S02]  /*0c70*/  FFMA R23, R21, R20, R23 ;  /* 0x0000001415177223 */ /* 0x000fc40000000017 */
[----:B------:R-:W-:Y:S02]  /*0c80*/  FADD R27, R24, -R26 ;  /* 0x8000001a181b7221 */ /* 0x000fe40000000000 */
[----:B------:R-:W-:Y:S02]  /*0c90*/  FADD R13, R19, -R16 ;  /* 0x80000010130d7221 */ /* 0x000fe40000000000 */
[----:B------:R-:W-:Y:S02]  /*0ca0*/  FFMA R23, R21, R20, R23 ;  /* 0x0000001415177223 */ /* 0x000fe40000000017 */
[----:B------:R-:W-:Y:S02]  /*0cb0*/  FADD R25, R25, -R26 ;  /* 0x8000001a19197221 */ /* 0x000fe40000000000 */
[----:B------:R-:W-:Y:S02]  /*0cc0*/  FADD R22, R22, -R27 ;  /* 0x8000001b16167221 */ /* 0x000fe40000000000 */
[----:B------:R-:W-:Y:S01]  /*0cd0*/  FADD R17, R17, -R16 ;  /* 0x8000001011117221 */ /* 0x000fe20000000000 */
[----:B------:R-:W-:Y:S01]  /*0ce0*/  MOV R16, R29 ;  /* 0x0000001d00107202 */ /* 0x000fe20000000f00 */
[----:B------:R-:W-:-:S02]  /*0cf0*/  FADD R14, R14, -R13 ;  /* 0x8000000d0e0e7221 */ /* 0x000fc40000000000 */
[----:B------:R-:W-:Y:S02]  /*0d00*/  FFMA R23, R20, R20, R23 ;  /* 0x0000001414177223 */ /* 0x000fe40000000017 */
[----:B------:R-:W-:Y:S02]  /*0d10*/  FADD R22, R25, R22 ;  /* 0x0000001619167221 */ /* 0x000fe40000000000 */
[----:B------:R-:W-:Y:S01]  /*0d20*/  FFMA R15, R12, R12, R15 ;  /* 0x0000000c0c0f7223 */ /* 0x000fe2000000000f */
[----:B------:R-:W-:Y:S01]  /*0d30*/  MOV R12, RZ ;  /* 0x000000ff000c7202 */ /* 0x000fe20000000f00 */
[----:B------:R-:W-:Y:S01]  /*0d40*/  FADD R14, R17, R14 ;  /* 0x0000000e110e7221 */ /* 0x000fe20000000000 */
[----:B------:R-:W-:Y:S01]  /*0d50*/  MOV R17, R11 ;  /* 0x0000000b00117202 */ /* 0x000fe20000000f00 */
[----:B------:R-:W-:Y:S02]  /*0d60*/  FADD R22, R23, R22 ;  /* 0x0000001617167221 */ /* 0x000fe40000000000 */
[----:B------:R-:W-:-:S02]  /*0d70*/  FADD R14, R15, R14 ;  /* 0x0000000e0f0e7221 */ /* 0x000fc40000000000 */
[----:B------:R-:W-:Y:S02]  /*0d80*/  FFMA R13, R29, R29, R22 ;  /* 0x0000001d1d0d7223 */ /* 0x000fe40000000016 */
[----:B------:R-:W-:Y:S01]  /*0d90*/  FFMA R14, R11, R11, R14 ;  /* 0x0000000b0b0e7223 */ /* 0x000fe2000000000e */
[----:B------:R-:W-:Y:S01]  /*0da0*/  MOV R11, RZ ;  /* 0x000000ff000b7202 */ /* 0x000fe20000000f00 */
[C---:B------:R-:W-:Y:S02]  /*0db0*/  FADD R21, R24.reuse, R13 ;  /* 0x0000000d18157221 */ /* 0x040fe40000000000 */
[C---:B------:R-:W-:Y:S02]  /*0dc0*/  FADD R22, R19.reuse, R14 ;  /* 0x0000000e13167221 */ /* 0x040fe40000000000 */
[----:B------:R-:W-:Y:S02]  /*0dd0*/  FADD R20, -R24, R21 ;  /* 0x0000001518147221 */ /* 0x000fe40000000100 */
[----:B------:R-:W-:Y:S01]  /*0de0*/  FADD R15, -R19, R22 ;  /* 0x00000016130f7221 */ /* 0x000fe20000000100 */
[----:B------:R-:W-:Y:S01]  /*0df0*/  MOV R19, R10 ;  /* 0x0000000a00137202 */ /* 0x000fe20000000f00 */
[----:B------:R-:W-:Y:S01]  /*0e00*/  FADD R20, R13, -R20 ;  /* 0x800000140d147221 */ /* 0x000fe20000000000 */
[----:B------:R-:W-:Y:S01]  /*0e10*/  MOV R13, c[0x0][0x188] ;  /* 0x00006200000d7a02 */ /* 0x000fe20000000f00 */
[----:B------:R-:W-:Y:S01]  /*0e20*/  FADD R15, R14, -R15 ;  /* 0x8000000f0e0f7221 */ /* 0x000fe20000000000 */
[----:B------:R-:W-:Y:S01]  /*0e30*/  MOV R10, c[0x0][0x184] ;  /* 0x00006100000a7a02 */ /* 0x000fe20000000f00 */
[----:B------:R-:W-:Y:S07]  /*0e40*/  BRA `(.L_x_133) ;  /* 0x0000007000007947 */ /* 0x000fee0003800000 */
.L_x_132:
[----:B------:R-:W-:Y:S02]  /*0e50*/  MOV R13, R18 ;  /* 0x00000012000d7202 */ /* 0x000fe40000000f00 */
[----:B------:R-:W-:Y:S01]  /*0e60*/  CS2R R18, SRZ ;  /* 0x0000000000127805 */ /* 0x000fe2000001ff00 */
[----:B------:R-:W-:Y:S01]  /*0e70*/  MOV R12, R29 ;  /* 0x0000001d000c7202 */ /* 0x000fe20000000f00 */
[----:B------:R-:W-:Y:S01]  /*0e80*/  CS2R R16, SRZ ;  /* 0x0000000000107805 */ /* 0x000fe2000001ff00 */
[----:B------:R-:W-:-:S02]  /*0e90*/  MOV R20, RZ ;  /* 0x000000ff00147202 */ /* 0x000fc40000000f00 */
[----:B------:R-:W-:Y:S02]  /*0ea0*/  MOV R22, RZ ;  /* 0x000000ff00167202 */ /* 0x000fe40000000f00 */
[----:B------:R-:W-:-:S08]  /*0eb0*/  MOV R15, RZ ;  /* 0x000000ff000f7202 */ /* 0x000fd00000000f00 */
.L_x_133:
[C---:B------:R-:W-:Y:S01]  /*0ec0*/  FADD R14, R21.reuse, R22 ;  /* 0x00000016150e7221 */ /* 0x040fe20000000000 */
[----:B------:R-:W-:Y:S01]  /*0ed0*/  ULDC UR5, c[0x0][0x170] ;  /* 0x00005c0000057ab9 */ /* 0x000fe20000000800 */
[----:B------:R-:W-:Y:S01]  /*0ee0*/  BSSY B1, `(.L_x_134) ;  /* 0x0000090000017945 */ /* 0x000fe20003800000 */
[----:B------:R-:W-:Y:S01]  /*0ef0*/  UIADD3 UR5, UR5, -0x1, URZ ;  /* 0xffffffff05057890 */ /* 0x000fe2000fffe03f */
[----:B------:R-:W-:-:S04]  /*0f00*/  FADD R23, -R21, R14 ;  /* 0x0000000e15177221 */ /* 0x000fc80000000100 */
[----:B------:R-:W-:Y:S02]  /*0f10*/  FADD R24, R14, -R23 ;  /* 0x800000170e187221 */ /* 0x000fe40000000000 */
[----:B------:R-:W-:Y:S02]  /*0f20*/  FADD R23, R22, -R23 ;  /* 0x8000001716177221 */ /* 0x000fe40000000000 */
[----:B------:R-:W-:-:S04]  /*0f30*/  FADD R24, R21, -R24 ;  /* 0x8000001815187221 */ /* 0x000fc80000000000 */
[----:B------:R-:W-:-:S04]  /*0f40*/  FADD R23, R23, R24 ;  /* 0x0000001817177221 */ /* 0x000fc80000000000 */
[----:B------:R-:W-:-:S04]  /*0f50*/  FADD R24, R20, R23 ;  /* 0x0000001714187221 */ /* 0x000fc80000000000 */
[----:B------:R-:W-:-:S04]  /*0f60*/  FADD R23, R15, R24 ;  /* 0x000000180f177221 */ /* 0x000fc80000000000 */
[----:B------:R-:W-:-:S04]  /*0f70*/  FADD R25, R14, R23 ;  /* 0x000000170e197221 */ /* 0x000fc80000000000 */
[----:B------:R-:W-:-:S04]  /*0f80*/  FADD R14, -R14, R25 ;  /* 0x000000190e0e7221 */ /* 0x000fc80000000100 */
[----:B------:R-:W-:-:S04]  /*0f90*/  FADD R14, R23, -R14 ;  /* 0x8000000e170e7221 */ /* 0x000fc80000000000 */
[----:B------:R-:W-:-:S05]  /*0fa0*/  FADD R14, R25, R14 ;  /* 0x0000000e190e7221 */ /* 0x000fca0000000000 */
[----:B------:R-:W-:Y:S02]  /*0fb0*/  FSETP.GEU.AND P0, PT, R14, 4, PT ;  /* 0x408000000e00780b */ /* 0x000fe40003f0e000 */
[----:B------:R-:W-:Y:S02]  /*0fc0*/  MOV R14, UR5 ;  /* 0x00000005000e7c02 */ /* 0x000fe40008000f00 */
[----:B------:R-:W-:-:S12]  /*0fd0*/  ISETP.NE.AND P0, PT, RZ, UR5, !P0 ;  /* 0x00000005ff007c0c */ /* 0x000fd8000c705270 */
[----:B------:R-:W-:Y:S05]  /*0fe0*/  @!P0 BRA `(.L_x_135) ;  /* 0x000007f000008947 */ /* 0x000fea0003800000 */
.L_x_136:
[-C--:B------:R-:W-:Y:S01]  /*0ff0*/  FMUL R25, R17, R19.reuse ;  /* 0x0000001311197220 */ /* 0x080fe20000400000 */
[----:B------:R-:W-:Y:S01]  /*1000*/  IADD3 R14, R14, -0x1, RZ ;  /* 0xffffffff0e0e7810 */ /* 0x000fe20007ffe0ff */
[----:B------:R-:W-:Y:S02]  /*1010*/  FFMA R23, R18, 8193, -R18 ;  /* 0x4600040012177823 */ /* 0x000fe40000000812 */
[----:B------:R-:W-:Y:S01]  /*1020*/  FFMA R24, R19, 8193, -R19 ;  /* 0x4600040013187823 */ /* 0x000fe20000000813 */
[----:B------:R-:W-:Y:S01]  /*1030*/  ISETP.NE.AND P1, PT, R14, RZ, PT ;  /* 0x000000ff0e00720c */ /* 0x000fe20003f25270 */
[C---:B------:R-:W-:Y:S02]  /*1040*/  FMUL R26, R18.reuse, R19 ;  /* 0x00000013121a7220 */ /* 0x040fe40000400000 */
[C---:B------:R-:W-:Y:S02]  /*1050*/  FFMA R29, R18.reuse, R16, R25 ;  /* 0x00000010121d7223 */ /* 0x040fe40000000019 */
[----:B------:R-:W-:-:S02]  /*1060*/  FFMA R23, R18, 8193, -R23 ;  /* 0x4600040012177823 */ /* 0x000fc40000000817 */
[----:B------:R-:W-:Y:S02]  /*1070*/  FFMA R24, R19, 8193, -R24 ;  /* 0x4600040013187823 */ /* 0x000fe40000000818 */
[----:B------:R-:W-:Y:S02]  /*1080*/  FADD R31, R26, R29 ;  /* 0x0000001d1a1f7221 */ /* 0x000fe40000000000 */
[----:B------:R-:W-:Y:S02]  /*1090*/  FADD R25, -R23, R18 ;  /* 0x0000001217197221 */ /* 0x000fe40000000100 */
[----:B------:R-:W-:Y:S02]  /*10a0*/  FFMA R27, R24, R23, -R26 ;  /* 0x00000017181b7223 */ /* 0x000fe4000000081a */
[----:B------:R-:W-:Y:S02]  /*10b0*/  FADD R28, -R26, R31 ;  /* 0x0000001f1a1c7221 */ /* 0x000fe40000000100 */
[----:B------:R-:W-:-:S02]  /*10c0*/  FADD R18, -R24, R19 ;  /* 0x0000001318127221 */ /* 0x000fc40000000100 */
[-C--:B------:R-:W-:Y:S02]  /*10d0*/  FFMA R27, R24, R25.reuse, R27 ;  /* 0x00000019181b7223 */ /* 0x080fe4000000001b */
[----:B------:R-:W-:Y:S02]  /*10e0*/  FADD R19, R31, -R28 ;  /* 0x8000001c1f137221 */ /* 0x000fe40000000000 */
[----:B------:R-:W-:Y:S02]  /*10f0*/  FFMA R27, R23, R18, R27 ;  /* 0x00000012171b7223 */ /* 0x000fe4000000001b */
[----:B------:R-:W-:Y:S02]  /*1100*/  FADD R28, R29, -R28 ;  /* 0x8000001c1d1c7221 */ /* 0x000fe40000000000 */
[----:B------:R-:W-:Y:S02]  /*1110*/  FADD R19, R26, -R19 ;  /* 0x800000131a137221 */ /* 0x000fe40000000000 */
[----:B------:R-:W-:-:S02]  /*1120*/  FFMA R27, R18, R25, R27 ;  /* 0x00000019121b7223 */ /* 0x000fc4000000001b */
[----:B------:R-:W-:Y:S02]  /*1130*/  FADD R28, R28, R19 ;  /* 0x000000131c1c7221 */ /* 0x000fe40000000000 */
[----:B------:R-:W-:Y:S02]  /*1140*/  FADD R24, -R22, R21 ;  /* 0x0000001516187221 */ /* 0x000fe40000000100 */
[----:B------:R-:W-:Y:S02]  /*1150*/  FADD R27, R27, R28 ;  /* 0x0000001c1b1b7221 */ /* 0x000fe40000000000 */
[C---:B------:R-:W-:Y:S02]  /*1160*/  FADD R19, R24.reuse, -R21 ;  /* 0x8000001518137221 */ /* 0x040fe40000000000 */
[----:B------:R-:W-:Y:S02]  /*1170*/  FFMA R16, R17, R16, R27 ;  /* 0x0000001011107223 */ /* 0x000fe4000000001b */
[----:B------:R-:W-:-:S02]  /*1180*/  FADD R26, R24, -R19 ;  /* 0x80000013181a7221 */ /* 0x000fc40000000000 */
[----:B------:R-:W-:Y:S02]  /*1190*/  FADD R18, R31, R16 ;  /* 0x000000101f127221 */ /* 0x000fe40000000000 */
[----:B------:R-:W-:Y:S02]  /*11a0*/  FADD R22, -R19, -R22 ;  /* 0x8000001613167221 */ /* 0x000fe40000000100 */
[----:B------:R-:W-:Y:S02]  /*11b0*/  FADD R17, R18, R18 ;  /* 0x0000001212117221 */ /* 0x000fe40000000000 */
[----:B------:R-:W-:Y:S02]  /*11c0*/  FADD R23, -R26, R21 ;  /* 0x000000151a177221 */ /* 0x000fe40000000100 */
[----:B------:R-:W-:Y:S02]  /*11d0*/  FADD R19, -R18, R17 ;  /* 0x0000001112137221 */ /* 0x000fe40000000100 */
[----:B------:R-:W-:-:S02]  /*11e0*/  FADD R23, R22, R23 ;  /* 0x0000001716177221 */ /* 0x000fc40000000000 */
[----:B------:R-:W-:Y:S02]  /*11f0*/  FADD R21, R17, -R19 ;  /* 0x8000001311157221 */ /* 0x000fe40000000000 */
[----:B------:R-:W-:Y:S02]  /*1200*/  FADD R31, -R31, R18 ;  /* 0x000000121f1f7221 */ /* 0x000fe40000000100 */
[C---:B------:R-:W-:Y:S02]  /*1210*/  FADD R19, R18.reuse, -R19 ;  /* 0x8000001312137221 */ /* 0x040fe40000000000 */
[----:B------:R-:W-:Y:S02]  /*1220*/  FADD R18, R18, -R21 ;  /* 0x8000001512127221 */ /* 0x000fe40000000000 */
[----:B------:R-:W-:Y:S02]  /*1230*/  FADD R20, R23, R20 ;  /* 0x0000001417147221 */ /* 0x000fe40000000000 */
[----:B------:R-:W-:-:S02]  /*1240*/  FADD R31, R16, -R31 ;  /* 0x8000001f101f7221 */ /* 0x000fc40000000000 */
[----:B------:R-:W-:Y:S02]  /*1250*/  FADD R18, R19, R18 ;  /* 0x0000001213127221 */ /* 0x000fe40000000000 */
[----:B------:R-:W-:Y:S02]  /*1260*/  FADD R21, R20, -R15 ;  /* 0x8000000f14157221 */ /* 0x000fe40000000000 */
[C---:B------:R-:W-:Y:S02]  /*1270*/  FADD R18, R31.reuse, R18 ;  /* 0x000000121f127221 */ /* 0x040fe40000000000 */
[----:B------:R-:W-:Y:S02]  /*1280*/  FADD R19, R24, R21 ;  /* 0x0000001518137221 */ /* 0x000fe40000000000 */
[----:B------:R-:W-:Y:S02]  /*1290*/  FADD R18, R31, R18 ;  /* 0x000000121f127221 */ /* 0x000fe40000000000 */
[----:B------:R-:W-:-:S02]  /*12a0*/  FADD R22, R19, R10 ;  /* 0x0000000a13167221 */ /* 0x000fc40000000000 */
[----:B------:R-:W-:Y:S02]  /*12b0*/  FADD R16, R17, R18 ;  /* 0x0000001211107221 */ /* 0x000fe40000000000 */
[----:B------:R-:W-:Y:S02]  /*12c0*/  FADD R23, -R19, R22 ;  /* 0x0000001613177221 */ /* 0x000fe40000000100 */
[----:B------:R-:W-:Y:S02]  /*12d0*/  FADD R15, R16, R13 ;  /* 0x0000000d100f7221 */ /* 0x000fe40000000000 */
[----:B------:R-:W-:Y:S02]  /*12e0*/  FADD R26, R22, -R23 ;  /* 0x80000017161a7221 */ /* 0x000fe40000000000 */
[----:B------:R-:W-:Y:S02]  /*12f0*/  FADD R20, -R16, R15 ;  /* 0x0000000f10147221 */ /* 0x000fe40000000100 */
[----:B------:R-:W-:-:S02]  /*1300*/  FADD R24, -R24, R19 ;  /* 0x0000001318187221 */ /* 0x000fc40000000100 */
[----:B------:R-:W-:Y:S02]  /*1310*/  FADD R26, R19, -R26 ;  /* 0x8000001a131a7221 */ /* 0x000fe40000000000 */
[----:B------:R-:W-:Y:S02]  /*1320*/  FADD R19, R15, -R20 ;  /* 0x800000140f137221 */ /* 0x000fe40000000000 */
[----:B------:R-:W-:Y:S02]  /*1330*/  FADD R23, -R23, R10 ;  /* 0x0000000a17177221 */ /* 0x000fe40000000100 */
[----:B------:R-:W-:Y:S02]  /*1340*/  FADD R17, -R17, R16 ;  /* 0x0000001011117221 */ /* 0x000fe40000000100 */
[----:B------:R-:W-:Y:S02]  /*1350*/  FADD R19, R16, -R19 ;  /* 0x8000001310137221 */ /* 0x000fe40000000000 */
[----:B------:R-:W-:-:S02]  /*1360*/  FADD R20, -R20, R13 ;  /* 0x0000000d14147221 */ /* 0x000fc40000000100 */
[----:B------:R-:W-:Y:S02]  /*1370*/  FADD R24, R21, -R24 ;  /* 0x8000001815187221 */ /* 0x000fe40000000000 */
[----:B------:R-:W-:Y:S02]  /*1380*/  FADD R23, R23, R26 ;  /* 0x0000001a17177221 */ /* 0x000fe40000000000 */
[----:B------:R-:W-:Y:S02]  /*1390*/  FADD R17, R18, -R17 ;  /* 0x8000001112117221 */ /* 0x000fe40000000000 */
[----:B------:R-:W-:Y:S02]  /*13a0*/  FADD R20, R20, R19 ;  /* 0x0000001314147221 */ /* 0x000fe40000000000 */
[----:B------:R-:W-:Y:S02]  /*13b0*/  FADD R23, R24, R23 ;  /* 0x0000001718177221 */ /* 0x000fe40000000000 */
[----:B------:R-:W-:-:S02]  /*13c0*/  FADD R20, R17, R20 ;  /* 0x0000001411147221 */ /* 0x000fc40000000000 */
[----:B------:R-:W-:Y:S02]  /*13d0*/  FADD R23, R23, R12 ;  /* 0x0000000c17177221 */ /* 0x000fe40000000000 */
[----:B------:R-:W-:Y:S02]  /*13e0*/  FADD R20, R20, R11 ;  /* 0x0000000b14147221 */ /* 0x000fe40000000000 */
[C---:B------:R-:W-:Y:S02]  /*13f0*/  FADD R19, R22.reuse, R23 ;  /* 0x0000001716137221 */ /* 0x040fe40000000000 */
[C---:B------:R-:W-:Y:S02]  /*1400*/  FADD R18, R15.reuse, R20 ;  /* 0x000000140f127221 */ /* 0x040fe40000000000 */
[----:B------:R-:W-:Y:S02]  /*1410*/  FADD R16, -R22, R19 ;  /* 0x0000001316107221 */ /* 0x000fe40000000100 */
[----:B------:R-:W-:-:S02]  /*1420*/  FADD R15, -R15, R18 ;  /* 0x000000120f0f7221 */ /* 0x000fc40000000100 */
[----:B------:R-:W-:Y:S02]  /*1430*/  FADD R16, R23, -R16 ;  /* 0x8000001017107221 */ /* 0x000fe40000000000 */
[C---:B------:R-:W-:Y:S02]  /*1440*/  FFMA R22, R19.reuse, 8193, -R19 ;  /* 0x4600040013167823 */ /* 0x040fe40000000813 */
[----:B------:R-:W-:Y:S02]  /*1450*/  FADD R17, R20, -R15 ;  /* 0x8000000f14117221 */ /* 0x000fe40000000000 */
[C---:B------:R-:W-:Y:S02]  /*1460*/  FMUL R21, R19.reuse, R16 ;  /* 0x0000001013157220 */ /* 0x040fe40000400000 */
[C---:B------:R-:W-:Y:S02]  /*1470*/  FFMA R24, R19.reuse, 8193, -R22 ;  /* 0x4600040013187823 */ /* 0x040fe40000000816 */
[----:B------:R-:W-:-:S02]  /*1480*/  FMUL R31, R19, R19 ;  /* 0x00000013131f7220 */ /* 0x000fc40000400000 */
[----:B------:R-:W-:Y:S02]  /*1490*/  FMUL R20, R18, R17 ;  /* 0x0000001112147220 */ /* 0x000fe40000400000 */
[C---:B------:R-:W-:Y:S02]  /*14a0*/  FFMA R28, R19.reuse, R16, R21 ;  /* 0x00000010131c7223 */ /* 0x040fe40000000015 */
[----:B------:R-:W-:Y:S02]  /*14b0*/  FADD R29, R19, -R24 ;  /* 0x80000018131d7221 */ /* 0x000fe40000000000 */
[----:B------:R-:W-:Y:S02]  /*14c0*/  FFMA R21, R24, R24, -R31 ;  /* 0x0000001818157223 */ /* 0x000fe4000000081f */
[C---:B------:R-:W-:Y:S02]  /*14d0*/  FFMA R15, R18.reuse, 8193, -R18 ;  /* 0x46000400120f7823 */ /* 0x040fe40000000812 */
[----:B------:R-:W-:-:S02]  /*14e0*/  FMUL R22, R18, R18 ;  /* 0x0000001212167220 */ /* 0x000fc40000400000 */
[----:B------:R-:W-:Y:S02]  /*14f0*/  FFMA R23, R18, R17, R20 ;  /* 0x0000001112177223 */ /* 0x000fe40000000014 */
[C---:B------:R-:W-:Y:S02]  /*1500*/  FADD R30, R31.reuse, R28 ;  /* 0x0000001c1f1e7221 */ /* 0x040fe40000000000 */
[----:B------:R-:W-:Y:S02]  /*1510*/  FFMA R26, R24, R29, R21 ;  /* 0x0000001d181a7223 */ /* 0x000fe40000000015 */
[----:B------:R-:W-:Y:S02]  /*1520*/  FFMA R15, R18, 8193, -R15 ;  /* 0x46000400120f7823 */ /* 0x000fe4000000080f */
[----:B------:R-:W-:Y:S02]  /*1530*/  FADD R25, R22, R23 ;  /* 0x0000001716197221 */ /* 0x000fe40000000000 */
[----:B------:R-:W-:-:S02]  /*1540*/  FADD R27, -R31, R30 ;  /* 0x0000001e1f1b7221 */ /* 0x000fc40000000100 */
[----:B------:R-:W-:Y:S02]  /*1550*/  FFMA R26, R24, R29, R26 ;  /* 0x0000001d181a7223 */ /* 0x000fe4000000001a */
[----:B------:R-:W-:Y:S02]  /*1560*/  FADD R20, R18, -R15 ;  /* 0x8000000f12147221 */ /* 0x000fe40000000000 */
[----:B------:R-:W-:Y:S02]  /*1570*/  FFMA R21, R15, R15, -R22 ;  /* 0x0000000f0f157223 */ /* 0x000fe40000000816 */
[----:B------:R-:W-:Y:S02]  /*1580*/  FADD R24, -R22, R25 ;  /* 0x0000001916187221 */ /* 0x000fe40000000100 */
[----:B------:R-:W-:Y:S02]  /*1590*/  FADD R32, R30, -R27 ;  /* 0x8000001b1e207221 */ /* 0x000fe40000000000 */
[----:B------:R-:W-:-:S02]  /*15a0*/  FADD R28, R28, -R27 ;  /* 0x8000001b1c1c7221 */ /* 0x000fc40000000000 */
[-C--:B------:R-:W-:Y:S02]  /*15b0*/  FFMA R21, R15, R20.reuse, R21 ;  /* 0x000000140f157223 */ /* 0x080fe40000000015 */
[----:B------:R-:W-:Y:S02]  /*15c0*/  FADD R27, R25, -R24 ;  /* 0x80000018191b7221 */ /* 0x000fe40000000000 */
[----:B------:R-:W-:Y:S02]  /*15d0*/  FADD R31, R31, -R32 ;  /* 0x800000201f1f7221 */ /* 0x000fe40000000000 */
[----:B------:R-:W-:Y:S02]  /*15e0*/  FFMA R21, R15, R20, R21 ;  /* 0x000000140f157223 */ /* 0x000fe40000000015 */
[----:B------:R-:W-:Y:S02]  /*15f0*/  FADD R23, R23, -R24 ;  /* 0x8000001817177221 */ /* 0x000fe40000000000 */
[----:B------:R-:W-:-:S02]  /*1600*/  FADD R22, R22, -R27 ;  /* 0x8000001b16167221 */ /* 0x000fc40000000000 */
[----:B------:R-:W-:Y:S02]  /*1610*/  FFMA R26, R29, R29, R26 ;  /* 0x0000001d1d1a7223 */ /* 0x000fe4000000001a */
[----:B------:R-:W-:Y:S02]  /*1620*/  FADD R31, R28, R31 ;  /* 0x0000001f1c1f7221 */ /* 0x000fe40000000000 */
[----:B------:R-:W-:Y:S02]  /*1630*/  FFMA R21, R20, R20, R21 ;  /* 0x0000001414157223 */ /* 0x000fe40000000015 */
[----:B------:R-:W-:Y:S02]  /*1640*/  FADD R22, R23, R22 ;  /* 0x0000001617167221 */ /* 0x000fe40000000000 */
[----:B------:R-:W-:Y:S02]  /*1650*/  FADD R31, R26, R31 ;  /* 0x0000001f1a1f7221 */ /* 0x000fe40000000000 */
[----:B------:R-:W-:-:S02]  /*1660*/  FADD R22, R21, R22 ;  /* 0x0000001615167221 */ /* 0x000fc40000000000 */
[----:B------:R-:W-:Y:S02]  /*1670*/  FFMA R31, R16, R16, R31 ;  /* 0x00000010101f7223 */ /* 0x000fe4000000001f */
[----:B------:R-:W-:Y:S02]  /*1680*/  FFMA R22, R17, R17, R22 ;  /* 0x0000001111167223 */ /* 0x000fe40000000016 */
[C---:B------:R-:W-:Y:S02]  /*1690*/  FADD R21, R30.reuse, R31 ;  /* 0x0000001f1e157221 */ /* 0x040fe40000000000 */
[----:B------:R-:W-:Y:S02]  /*16a0*/  FADD R24, R25, R22 ;  /* 0x0000001619187221 */ /* 0x000fe40000000000 */
[----:B------:R-:W-:Y:S02]  /*16b0*/  FADD R20, -R30, R21 ;  /* 0x000000151e147221 */ /* 0x000fe40000000100 */
[----:B------:R-:W-:-:S02]  /*16c0*/  FADD R26, R24, R21 ;  /* 0x00000015181a7221 */ /* 0x000fc40000000000 */
[----:B------:R-:W-:Y:S02]  /*16d0*/  FADD R20, R31, -R20 ;  /* 0x800000141f147221 */ /* 0x000fe40000000000 */
[----:B------:R-:W-:-:S04]  /*16e0*/  FADD R15, -R21, R26 ;  /* 0x0000001a150f7221 */ /* 0x000fc80000000100 */
[----:B------:R-:W-:Y:S02]  /*16f0*/  FADD R28, R26, -R15 ;  /* 0x8000000f1a1c7221 */ /* 0x000fe40000000000 */
[----:B------:R-:W-:Y:S02]  /*1700*/  FADD R23, R24, -R15 ;  /* 0x8000000f18177221 */ /* 0x000fe40000000000 */
[----:B------:R-:W-:Y:S02]  /*1710*/  FADD R28, R21, -R28 ;  /* 0x8000001c151c7221 */ /* 0x000fe40000000000 */
[----:B------:R-:W-:Y:S02]  /*1720*/  FADD R15, -R25, R24 ;  /* 0x00000018190f7221 */ /* 0x000fe40000000100 */
[----:B------:R-:W-:Y:S02]  /*1730*/  FADD R23, R23, R28 ;  /* 0x0000001c17177221 */ /* 0x000fe40000000000 */
[----:B------:R-:W-:-:S02]  /*1740*/  FADD R15, R22, -R15 ;  /* 0x8000000f160f7221 */ /* 0x000fc40000000000 */
[----:B------:R-:W-:-:S04]  /*1750*/  FADD R22, R20, R23 ;  /* 0x0000001714167221 */ /* 0x000fc80000000000 */
[----:B------:R-:W-:Y:S01]  /*1760*/  FADD R23, R15, R22 ;  /* 0x000000160f177221 */ /* 0x000fe20000000000 */
[----:B------:R-:W-:-:S03]  /*1770*/  MOV R22, R24 ;  /* 0x0000001800167202 */ /* 0x000fc60000000f00 */
[----:B------:R-:W-:-:S04]  /*1780*/  FADD R25, R26, R23 ;  /* 0x000000171a197221 */ /* 0x000fc80000000000 */
[----:B------:R-:W-:-:S04]  /*1790*/  FADD R26, -R26, R25 ;  /* 0x000000191a1a7221 */ /* 0x000fc80000000100 */
[----:B------:R-:W-:-:S04]  /*17a0*/  FADD R26, R23, -R26 ;  /* 0x8000001a171a7221 */ /* 0x000fc80000000000 */
[----:B------:R-:W-:-:S05]  /*17b0*/  FADD R26, R25, R26 ;  /* 0x0000001a191a7221 */ /* 0x000fca0000000000 */
[----:B------:R-:W-:-:S12]  /*17c0*/  FSETP.GEU.AND P0, PT, R26, 4, PT ;  /* 0x408000001a00780b */ /* 0x000fd80003f0e000 */
[----:B------:R-:W-:Y:S05]  /*17d0*/  @!P0 BRA P1, `(.L_x_136) ;  /* 0xfffff81000008947 */ /* 0x000fea000083ffff */
.L_x_135:
[----:B------:R-:W-:Y:S05]  /*17e0*/  BSYNC B1 ;  /* 0x0000000000017941 */ /* 0x000fea0003800000 */
.L_x_134:
[----:B------:R-:W-:Y:S01]  /*17f0*/  ULDC UR5, c[0x0][0x194] ;  /* 0x0000650000057ab9 */ /* 0x000fe20000000800 */
[C---:B------:R-:W-:Y:S01]  /*1800*/  ISETP.GT.AND P0, PT, R14.reuse, RZ, PT ;  /* 0x000000ff0e00720c */ /* 0x040fe20003f04270 */
[----:B------:R-:W-:Y:S01]  /*1810*/  UIADD3 UR5, UR5, 0x1, URZ ;  /* 0x0000000105057890 */ /* 0x000fe2000fffe03f */
[----:B------:R-:W-:-:S04]  /*1820*/  IADD3 R14, -R14, c[0x0][0x170], RZ ;  /* 0x00005c000e0e7a10 */ /* 0x000fc80007ffe1ff */
[----:B------:R-:W-:Y:S02]  /*1830*/  SEL R14, R14, RZ, P0 ;  /* 0x000000ff0e0e7207 */ /* 0x000fe40000000000 */
[----:B------:R-:W-:Y:S02]  /*1840*/  IABS R16, UR5 ;  /* 0x0000000500107c13 */ /* 0x000fe40008000000 */
[C---:B------:R-:W-:Y:S02]  /*1850*/  IADD3 R13, R14.reuse, c[0x0][0x198], RZ ;  /* 0x000066000e0d7a10 */ /* 0x040fe40007ffe0ff */
[----:B------:R-:W-:Y:S02]  /*1860*/  ISETP.NE.AND P0, PT, R14, RZ, PT ;  /* 0x000000ff0e00720c */ /* 0x000fe40003f05270 */
[----:B------:R-:W0:Y:S01]  /*1870*/  I2F.RP R12, R16 ;  /* 0x00000010000c7306 */ /* 0x000e220000209400 */
[-C--:B------:R-:W-:Y:S02]  /*1880*/  IMAD R10, R4, R13.reuse, RZ ;  /* 0x0000000d040a7224 */ /* 0x080fe400078e02ff */
[----:B------:R-:W-:-:S02]  /*1890*/  IMAD R15, R5, R13, RZ ;  /* 0x0000000d050f7224 */ /* 0x000fc400078e02ff */
[----:B------:R-:W-:Y:S01]  /*18a0*/  IMAD R13, R6, R13, RZ ;  /* 0x0000000d060d7224 */ /* 0x000fe200078e02ff */
[----:B------:R-:W-:-:S04]  /*18b0*/  LOP3.LUT R10, R10, 0xff, RZ, 0xc0, !PT ;  /* 0x000000ff0a0a7812 */ /* 0x000fc800078ec0ff */
[----:B------:R-:W-:Y:S02]  /*18c0*/  LOP3.LUT R14, R13, 0xff, RZ, 0xc0, !PT ;  /* 0x000000ff0d0e7812 */ /* 0x000fe400078ec0ff */
[----:B------:R-:W-:Y:S02]  /*18d0*/  SEL R10, R10, RZ, P0 ;  /* 0x000000ff0a0a7207 */ /* 0x000fe40000000000 */
[----:B------:R-:W-:Y:S01]  /*18e0*/  SEL R14, R14, RZ, P0 ;  /* 0x000000ff0e0e7207 */ /* 0x000fe20000000000 */
[----:B0-----:R-:W0:Y:S02]  /*18f0*/  MUFU.RCP R12, R12 ;  /* 0x0000000c000c7308 */ /* 0x001e240000001000 */
[----:B------:R-:W-:Y:S01]  /*1900*/  IMAD R7, R7, c[0x0][0x194], R10 ;  /* 0x0000650007077a24 */ /* 0x000fe200078e020a */
[----:B------:R-:W-:Y:S01]  /*1910*/  MOV R10, RZ ;  /* 0x000000ff000a7202 */ /* 0x000fe20000000f00 */
[----:B------:R-:W-:-:S03]  /*1920*/  IMAD R14, R9, c[0x0][0x194], R14 ;  /* 0x00006500090e7a24 */ /* 0x000fc600078e020e */
[----:B------:R-:W-:Y:S02]  /*1930*/  IADD3 R7, R7, UR4, RZ ;  /* 0x0000000407077c10 */ /* 0x000fe4000fffe0ff */
[----:B------:R-:W-:Y:S02]  /*1940*/  IADD3 R14, R14, UR4, RZ ;  /* 0x000000040e0e7c10 */ /* 0x000fe4000fffe0ff */
[----:B------:R-:W-:Y:S02]  /*1950*/  IABS R9, R7 ;  /* 0x0000000700097213 */ /* 0x000fe40000000000 */
[----:B------:R-:W-:Y:S02]  /*1960*/  LOP3.LUT R7, R7, UR5, RZ, 0x3c, !PT ;  /* 0x0000000507077c12 */ /* 0x000fe4000f8e3cff */
[----:B0-----:R-:W-:Y:S02]  /*1970*/  IADD3 R11, R12, 0xffffffe, RZ ;  /* 0x0ffffffe0c0b7810 */ /* 0x001fe40007ffe0ff */
[----:B------:R-:W-:-:S02]  /*1980*/  LOP3.LUT R12, R15, 0xff, RZ, 0xc0, !PT ;  /* 0x000000ff0f0c7812 */ /* 0x000fc400078ec0ff */
[----:B------:R-:W-:Y:S02]  /*1990*/  ISETP.GE.AND P4, PT, R7, RZ, PT ;  /* 0x000000ff0700720c */ /* 0x000fe40003f86270 */
[----:B------:R-:W0:Y:S01]  /*19a0*/  F2I.FTZ.U32.TRUNC.NTZ R11, R11 ;  /* 0x0000000b000b7305 */ /* 0x000e22000021f000 */
[----:B------:R-:W-:Y:S02]  /*19b0*/  SEL R13, R12, RZ, P0 ;  /* 0x000000ff0c0d7207 */ /* 0x000fe40000000000 */
[----:B------:R-:W-:-:S03]  /*19c0*/  LOP3.LUT R7, RZ, UR5, RZ, 0x33, !PT ;  /* 0x00000005ff077c12 */ /* 0x000fc6000f8e33ff */
[----:B------:R-:W-:Y:S01]  /*19d0*/  IMAD R13, R8, c[0x0][0x194], R13 ;  /* 0x00006500080d7a24 */ /* 0x000fe200078e020d */
[----:B------:R-:W-:-:S04]  /*19e0*/  IABS R8, UR5 ;  /* 0x0000000500087c13 */ /* 0x000fc80008000000 */
[----:B------:R-:W-:-:S04]  /*19f0*/  IADD3 R13, R13, UR4, RZ ;  /* 0x000000040d0d7c10 */ /* 0x000fc8000fffe0ff */
[----:B------:R-:W-:Y:S02]  /*1a00*/  IABS R18, R13 ;  /* 0x0000000d00127213 */ /* 0x000fe40000000000 */
[----:B0-----:R-:W-:Y:S02]  /*1a10*/  IADD3 R17, RZ, -R11, RZ ;  /* 0x8000000bff117210 */ /* 0x001fe40007ffe0ff */
[----:B------:R-:W-:Y:S02]  /*1a20*/  LOP3.LUT R13, R13, UR5, RZ, 0x3c, !PT ;  /* 0x000000050d0d7c12 */ /* 0x000fe4000f8e3cff */
[----:B------:R-:W-:Y:S02]  /*1a30*/  MOV R15, R17 ;  /* 0x00000011000f7202 */ /* 0x000fe40000000f00 */
[----:B------:R-:W-:Y:S02]  /*1a40*/  IABS R17, R14 ;  /* 0x0000000e00117213 */ /* 0x000fe40000000000 */
[----:B------:R-:W-:Y:S01]  /*1a50*/  LOP3.LUT R14, R14, UR5, RZ, 0x3c, !PT ;  /* 0x000000050e0e7c12 */ /* 0x000fe2000f8e3cff */
[----:B------:R-:W-:-:S04]  /*1a60*/  IMAD R15, R15, R16, RZ ;  /* 0x000000100f0f7224 */ /* 0x000fc800078e02ff */
[----:B------:R-:W-:Y:S01]  /*1a70*/  IMAD.HI.U32 R10, R11, R15, R10 ;  /* 0x0000000f0b0a7227 */ /* 0x000fe200078e000a */
[----:B------:R-:W-:-:S05]  /*1a80*/  IADD3 R15, RZ, -R8, RZ ;  /* 0x80000008ff0f7210 */ /* 0x000fca0007ffe0ff */
        /* <DEDUP_REMOVED lines=9> */
[-C--:B------:R-:W-:Y:S02]  /*1b20*/  @!P5 IADD3 R9, R9, -R16.reuse, RZ ;  /* 0x800000100909d210 */ /* 0x080fe40007ffe0ff */
[-C--:B------:R-:W-:Y:S02]  /*1b30*/  @!P6 IADD3 R10, R10, -R16.reuse, RZ ;  /* 0x800000100a0ae210 */ /* 0x080fe40007ffe0ff */
[-C--:B------:R-:W-:Y:S02]  /*1b40*/  @!P0 IADD3 R15, R15, -R16.reuse, RZ ;  /* 0x800000100f0f8210 */ /* 0x080fe40007ffe0ff */
[-C--:B------:R-:W-:Y:S02]  /*1b50*/  ISETP.GE.U32.AND P1, PT, R9, R16.reuse, PT ;  /* 0x000000100900720c */ /* 0x080fe40003f26070 */
[----:B------:R-:W-:Y:S02]  /*1b60*/  ISETP.GE.U32.AND P2, PT, R10, R16, PT ;  /* 0x000000100a00720c */ /* 0x000fe40003f46070 */
[----:B------:R-:W-:-:S02]  /*1b70*/  @!P5 IADD3 R8, R8, 0x1, RZ ;  /* 0x000000010808d810 */ /* 0x000fc40007ffe0ff */
[----:B------:R-:W-:Y:S02]  /*1b80*/  ISETP.GE.U32.AND P3, PT, R15, R16, PT ;  /* 0x000000100f00720c */ /* 0x000fe40003f66070 */
[----:B------:R-:W-:Y:S02]  /*1b90*/  ISETP.GE.AND P5, PT, R13, RZ, PT ;  /* 0x000000ff0d00720c */ /* 0x000fe40003fa6270 */
[----:B------:R-:W-:Y:S02]  /*1ba0*/  @!P6 IADD3 R11, R11, 0x1, RZ ;  /* 0x000000010b0be810 */ /* 0x000fe40007ffe0ff */
[----:B------:R-:W-:Y:S02]  /*1bb0*/  ISETP.GE.AND P6, PT, R14, RZ, PT ;  /* 0x000000ff0e00720c */ /* 0x000fe40003fc6270 */
[----:B------:R-:W-:Y:S02]  /*1bc0*/  @!P0 IADD3 R12, R12, 0x1, RZ ;  /* 0x000000010c0c8810 */ /* 0x000fe40007ffe0ff */
[----:B------:R-:W-:-:S02]  /*1bd0*/  @P1 IADD3 R8, R8, 0x1, RZ ;  /* 0x0000000108081810 */ /* 0x000fc40007ffe0ff */
[----:B------:R-:W-:Y:S02]  /*1be0*/  @P2 IADD3 R11, R11, 0x1, RZ ;  /* 0x000000010b0b2810 */ /* 0x000fe40007ffe0ff */
[----:B------:R-:W-:Y:S02]  /*1bf0*/  ISETP.NE.AND P0, PT, RZ, UR5, PT ;  /* 0x00000005ff007c0c */ /* 0x000fe4000bf05270 */
[----:B------:R-:W-:Y:S02]  /*1c00*/  @P3 IADD3 R12, R12, 0x1, RZ ;  /* 0x000000010c0c3810 */ /* 0x000fe40007ffe0ff */
[----:B------:R-:W-:Y:S02]  /*1c10*/  @!P4 IADD3 R8, -R8, RZ, RZ ;  /* 0x000000ff0808c210 */ /* 0x000fe40007ffe1ff */
        /* <DEDUP_REMOVED lines=8> */
.L_x_123:
[----:B------:R-:W-:Y:S05]  /*1ca0*/  BSYNC B0 ;  /* 0x0000000000007941 */ /* 0x000fea0003800000 */
.L_x_122:
[----:B------:R-:W-:-:S04]  /*1cb0*/  IADD3 R0, R0, c[0x0][0xc], RZ ;  /* 0x0000030000007a10 */ /* 0x000fc80007ffe0ff */
[----:B------:R-:W-:-:S12]  /*1cc0*/  ISETP.GE.U32.AND P0, PT, R0, c[0x0][0x1a0], PT ;  /* 0x0000680000007a0c */ /* 0x000fd80003f06070 */
[----:B------:R-:W-:Y:S05]  /*1cd0*/  @!P0 BRA `(.L_x_137) ;  /* 0xffffe41000008947 */ /* 0x000fea000383ffff */
[----:B------:R-:W-:Y:S05]  /*1ce0*/  EXIT ;  /* 0x000000000000794d */ /* 0x000fea0003800000 */
.L_x_138:
[----:B------:R-:W-:-:S00]  /*1cf0*/  BRA `(.L_x_138) ;  /* 0xfffffff000007947 */ /* 0x000fc0000383ffff */
.L_x_160:


//--------------------- .text._Z13MandelbrotDS0P6uchar4iiifffffffS_iiiib --------------------------
	.section	.text._Z13MandelbrotDS0P6uchar4iiifffffffS_iiiib,"ax",@progbits
	.sectioninfo	@"SHI_REGISTERS=33"
	.align	128
        .global         _Z13MandelbrotDS0P6uchar4iiifffffffS_iiiib
        .type           _Z13MandelbrotDS0P6uchar4iiifffffffS_iiiib,@function
        .size           _Z13MandelbrotDS0P6uchar4iiifffffffS_iiiib,(.L_x_161 - _Z13MandelbrotDS0P6uchar4iiifffffffS_iiiib)
        .other          _Z13MandelbrotDS0P6uchar4iiifffffffS_iiiib,@"STO_CUDA_ENTRY STV_DEFAULT"
_Z13MandelbrotDS0P6uchar4iiifffffffS_iiiib:
.text._Z13MandelbrotDS0P6uchar4iiifffffffS_iiiib:
[----:B------:R-:W-:-:S08]  /*0000*/  MOV R1, c[0x0][0x28] ;  /* 0x00000a0000017a02 */ /* 0x000fd00000000f00 */
[----:B------:R-:W0:Y:S02]  /*0010*/  S2R R0, SR_CTAID.X ;  /* 0x0000000000007919 */ /* 0x000e240000002500 */
[----:B0-----:R-:W-:-:S12]  /*0020*/  ISETP.GE.U32.AND P0, PT, R0, c[0x0][0x1a0], PT ;  /* 0x0000680000007a0c */ /* 0x001fd80003f06070 */
[----:B------:R-:W-:Y:S05]  /*0030*/  @P0 EXIT ;  /* 0x000000000000094d */ /* 0x000fea0003800000 */
[----:B------:R-:W0:Y:S01]  /*0040*/  LDC.U8 R2, c[0x0][0x190] ;  /* 0x00006400ff027b82 */ /* 0x000e220000000000 */
[----:B------:R-:W-:-:S07]  /*0050*/  ISETP.NE.AND P0, PT, RZ, c[0x0][0x194], PT ;  /* 0x00006500ff007a0c */ /* 0x000fce0003f05270 */
[----:B------:R-:W1:Y:S08]  /*0060*/  LDC.U8 R3, c[0x0][0x191] ;  /* 0x00006440ff037b82 */ /* 0x000e700000000000 */
[----:B------:R-:W2:Y:S01]  /*0070*/  LDC.U8 R4, c[0x0][0x192] ;  /* 0x00006480ff047b82 */ /* 0x000ea20000000000 */
[----:B0-----:R-:W-:Y:S02]  /*0080*/  LOP3.LUT R2, R2, 0xff, RZ, 0xc0, !PT ;  /* 0x000000ff02027812 */ /* 0x001fe400078ec0ff */
[----:B-1----:R-:W-:-:S02]  /*0090*/  LOP3.LUT R3, R3, 0xff, RZ, 0xc0, !PT ;  /* 0x000000ff03037812 */ /* 0x002fc400078ec0ff */
[----:B--2---:R-:W-:Y:S01]  /*00a0*/  LOP3.LUT R4, R4, 0xff, RZ, 0xc0, !PT ;  /* 0x000000ff04047812 */ /* 0x004fe200078ec0ff */
[----:B------:R-:W-:Y:S07]  /*00b0*/  @!P0 BRA `(.L_x_139) ;  /* 0x0000165000008947 */ /* 0x000fee0003800000 */
[----:B------:R-:W-:Y:S02]  /*00c0*/  UMOV UR4, 0x1 ;  /* 0x0000000100047882 */ /* 0x000fe40000000000 */
[----:B------:R-:W-:Y:S02]  /*00d0*/  ULDC UR5, c[0x0][0x194] ;  /* 0x0000650000057ab9 */ /* 0x000fe40000000800 */
[----:B------:R-:W-:-:S04]  /*00e0*/  UIADD3 UR4, UR4, UR5, URZ ;  /* 0x0000000504047290 */ /* 0x000fc8000fffe03f */
[----:B------:R-:W-:-:S04]  /*00f0*/  ULEA.HI UR5, UR4, UR4, URZ, 0x1 ;  /* 0x0000000404057291 */ /* 0x000fc8000f8f083f */
[----:B------:R-:W-:-:S12]  /*0100*/  USHF.R.S32.HI UR5, URZ, 0x1, UR5 ;  /* 0x000000013f057899 */ /* 0x000fd80008011405 */
.L_x_147:
[----:B0-----:R-:W0:Y:S01]  /*0110*/  I2F.U32.RP R5, c[0x0][0x19c] ;  /* 0x0000670000057b06 */ /* 0x001e220000209000 */
[----:B------:R-:W1:Y:S01]  /*0120*/  S2R R10, SR_TID.Y ;  /* 0x00000000000a7919 */ /* 0x000e620000002200 */
[----:B------:R-:W-:Y:S01]  /*0130*/  BSSY B0, `(.L_x_140) ;  /* 0x0000159000007945 */ /* 0x000fe20003800000 */
[----:B0-----:R-:W0:Y:S02]  /*0140*/  MUFU.RCP R5, R5 ;  /* 0x0000000500057308 */ /* 0x001e240000001000 */
[----:B0-----:R-:W-:Y:S02]  /*0150*/  IADD3 R6, R5, 0xffffffe, RZ ;  /* 0x0ffffffe05067810 */ /* 0x001fe40007ffe0ff */
[----:B------:R-:W-:-:S04]  /*0160*/  LOP3.LUT R5, RZ, c[0x0][0x19c], RZ, 0x33, !PT ;  /* 0x00006700ff057a12 */ /* 0x000fc800078e33ff */
[----:B------:R0:W2:Y:S02]  /*0170*/  F2I.FTZ.U32.TRUNC.NTZ R7, R6 ;  /* 0x0000000600077305 */ /* 0x0000a4000021f000 */
[----:B0-----:R-:W-:Y:S02]  /*0180*/  MOV R6, RZ ;  /* 0x000000ff00067202 */ /* 0x001fe40000000f00 */
[----:B--2---:R-:W-:-:S05]  /*0190*/  IADD3 R9, RZ, -R7, RZ ;  /* 0x80000007ff097210 */ /* 0x004fca0007ffe0ff */
[----:B------:R-:W-:-:S04]  /*01a0*/  IMAD R9, R9, c[0x0][0x19c], RZ ;  /* 0x0000670009097a24 */ /* 0x000fc800078e02ff */
[----:B------:R-:W-:-:S06]  /*01b0*/  IMAD.HI.U32 R7, R7, R9, R6 ;  /* 0x0000000907077227 */ /* 0x000fcc00078e0006 */
[----:B------:R-:W-:-:S05]  /*01c0*/  IMAD.HI.U32 R7, R7, R0, RZ ;  /* 0x0000000007077227 */ /* 0x000fca00078e00ff */
[----:B------:R-:W-:-:S05]  /*01d0*/  IADD3 R9, -R7, RZ, RZ ;  /* 0x000000ff07097210 */ /* 0x000fca0007ffe1ff */
[----:B------:R-:W-:-:S03]  /*01e0*/  IMAD R8, R9, c[0x0][0x19c], R0 ;  /* 0x0000670009087a24 */ /* 0x000fc600078e0200 */
[----:B------:R-:W0:Y:S02]  /*01f0*/  S2R R9, SR_TID.X ;  /* 0x0000000000097919 */ /* 0x000e240000002100 */
        /* <DEDUP_REMOVED lines=9> */
[----:B-1----:R-:W-:Y:S02]  /*0290*/  IMAD R5, R7, c[0x0][0x4], R10 ;  /* 0x0000010007057a24 */ /* 0x002fe400078e020a */
[----:B0-----:R-:W-:-:S03]  /*02a0*/  IMAD R6, R6, c[0x0][0x0], R9 ;  /* 0x0000000006067a24 */ /* 0x001fc600078e0209 */
[----:B------:R-:W-:-:S04]  /*02b0*/  ISETP.GE.AND P0, PT, R5, c[0x0][0x16c], PT ;  /* 0x00005b0005007a0c */ /* 0x000fc80003f06270 */
[----:B------:R-:W-:-:S12]  /*02c0*/  ISETP.GE.OR P0, PT, R6, c[0x0][0x168], P0 ;  /* 0x00005a0006007a0c */ /* 0x000fd80000706670 */
[----:B------:R-:W-:Y:S05]  /*02d0*/  @P0 BRA `(.L_x_141) ;  /* 0x000013e000000947 */ /* 0x000fea0003800000 */
        /* <DEDUP_REMOVED lines=31> */
[C---:B------:R-:W-:Y:S02]  /*04d0*/  FFMA R8, R25.reuse, 8193, -R25 ;  /* 0x4600040019087823 */ /* 0x040fe40000000819 */
[----:B------:R-:W-:Y:S02]  /*04e0*/  FMUL R10, R25, R7 ;  /* 0x00000007190a7220 */ /* 0x000fe40000400000 */
[----:B------:R-:W-:-:S02]  /*04f0*/  FMUL R18, R11, R23 ;  /* 0x000000170b127220 */ /* 0x000fc40000400000 */
[----:B------:R-:W-:Y:S02]  /*0500*/  FMUL R13, R25, R25 ;  /* 0x00000019190d7220 */ /* 0x000fe40000400000 */
[----:B------:R-:W-:Y:S02]  /*0510*/  FFMA R14, R11, 8193, -R11 ;  /* 0x460004000b0e7823 */ /* 0x000fe4000000080b */
[C---:B------:R-:W-:Y:S02]  /*0520*/  FFMA R8, R25.reuse, 8193, -R8 ;  /* 0x4600040019087823 */ /* 0x040fe40000000808 */
[----:B------:R-:W-:Y:S02]  /*0530*/  FFMA R12, R25, R7, R10 ;  /* 0x00000007190c7223 */ /* 0x000fe4000000000a */
[C---:B------:R-:W-:Y:S02]  /*0540*/  FMUL R19, R11.reuse, R11 ;  /* 0x0000000b0b137220 */ /* 0x040fe40000400000 */
[----:B------:R-:W-:-:S02]  /*0550*/  FFMA R20, R11, R23, R18 ;  /* 0x000000170b147223 */ /* 0x000fc40000000012 */
[----:B------:R-:W-:Y:S02]  /*0560*/  FFMA R16, R11, 8193, -R14 ;  /* 0x460004000b107823 */ /* 0x000fe4000000080e */
[----:B------:R-:W-:Y:S02]  /*0570*/  FADD R9, R25, -R8 ;  /* 0x8000000819097221 */ /* 0x000fe40000000000 */
[C---:B------:R-:W-:Y:S02]  /*0580*/  FFMA R10, R8.reuse, R8, -R13 ;  /* 0x00000008080a7223 */ /* 0x040fe4000000080d */
[----:B------:R-:W-:Y:S02]  /*0590*/  FADD R14, R13, R12 ;  /* 0x0000000c0d0e7221 */ /* 0x000fe40000000000 */
[----:B------:R-:W-:Y:S02]  /*05a0*/  FADD R22, R19, R20 ;  /* 0x0000001413167221 */ /* 0x000fe40000000000 */
[----:B------:R-:W-:-:S02]  /*05b0*/  FFMA R10, R8, R9, R10 ;  /* 0x00000009080a7223 */ /* 0x000fc4000000000a */
[----:B------:R-:W-:Y:S02]  /*05c0*/  FADD R15, -R13, R14 ;  /* 0x0000000e0d0f7221 */ /* 0x000fe40000000100 */
[----:B------:R-:W-:Y:S02]  /*05d0*/  FADD R17, R11, -R16 ;  /* 0x800000100b117221 */ /* 0x000fe40000000000 */
[----:B------:R-:W-:Y:S02]  /*05e0*/  FFMA R18, R16, R16, -R19 ;  /* 0x0000001010127223 */ /* 0x000fe40000000813 */
[----:B------:R-:W-:Y:S02]  /*05f0*/  FADD R21, -R19, R22 ;  /* 0x0000001613157221 */ /* 0x000fe40000000100 */
[----:B------:R-:W-:Y:S02]  /*0600*/  FFMA R10, R8, R9, R10 ;  /* 0x00000009080a7223 */ /* 0x000fe4000000000a */
[----:B------:R-:W-:-:S02]  /*0610*/  FADD R8, R14, -R15 ;  /* 0x8000000f0e087221 */ /* 0x000fc40000000000 */
[----:B------:R-:W-:Y:S02]  /*0620*/  FFMA R18, R16, R17, R18 ;  /* 0x0000001110127223 */ /* 0x000fe40000000012 */
[----:B------:R-:W-:Y:S02]  /*0630*/  FADD R24, R22, -R21 ;  /* 0x8000001516187221 */ /* 0x000fe40000000000 */
[----:B------:R-:W-:Y:S01]  /*0640*/  FADD R12, R12, -R15 ;  /* 0x8000000f0c0c7221 */ /* 0x000fe20000000000 */
[----:B------:R-:W-:Y:S01]  /*0650*/  MOV R15, R7 ;  /* 0x00000007000f7202 */ /* 0x000fe20000000f00 */
[----:B------:R-:W-:Y:S02]  /*0660*/  FADD R13, R13, -R8 ;  /* 0x800000080d0d7221 */ /* 0x000fe40000000000 */
[----:B------:R-:W-:Y:S01]  /*0670*/  FFMA R18, R16, R17, R18 ;  /* 0x0000001110127223 */ /* 0x000fe20000000012 */
[----:B------:R-:W-:Y:S01]  /*0680*/  MOV R16, R25 ;  /* 0x0000001900107202 */ /* 0x000fe20000000f00 */
[----:B------:R-:W-:-:S02]  /*0690*/  FADD R20, R20, -R21 ;  /* 0x8000001514147221 */ /* 0x000fc40000000000 */
[----:B------:R-:W-:Y:S02]  /*06a0*/  FADD R19, R19, -R24 ;  /* 0x8000001813137221 */ /* 0x000fe40000000000 */
[----:B------:R-:W-:Y:S02]  /*06b0*/  FFMA R10, R9, R9, R10 ;  /* 0x00000009090a7223 */ /* 0x000fe4000000000a */
[----:B------:R-:W-:Y:S01]  /*06c0*/  FADD R13, R12, R13 ;  /* 0x0000000d0c0d7221 */ /* 0x000fe20000000000 */
[----:B------:R-:W-:Y:S01]  /*06d0*/  MOV R12, c[0x0][0x188] ;  /* 0x00006200000c7a02 */ /* 0x000fe20000000f00 */
[----:B------:R-:W-:Y:S01]  /*06e0*/  FFMA R18, R17, R17, R18 ;  /* 0x0000001111127223 */ /* 0x000fe20000000012 */
[----:B------:R-:W-:Y:S01]  /*06f0*/  MOV R17, R11 ;  /* 0x0000000b00117202 */ /* 0x000fe20000000f00 */
[----:B------:R-:W-:Y:S01]  /*0700*/  FADD R19, R20, R19 ;  /* 0x0000001314137221 */ /* 0x000fe20000000000 */
[----:B------:R-:W-:Y:S01]  /*0710*/  MOV R11, c[0x0][0x184] ;  /* 0x00006100000b7a02 */ /* 0x000fe20000000f00 */
[----:B------:R-:W-:-:S02]  /*0720*/  FADD R10, R10, R13 ;  /* 0x0000000d0a0a7221 */ /* 0x000fc40000000000 */
[----:B------:R-:W-:Y:S02]  /*0730*/  FADD R18, R18, R19 ;  /* 0x0000001312127221 */ /* 0x000fe40000000000 */
[----:B------:R-:W-:Y:S01]  /*0740*/  FFMA R13, R7, R7, R10 ;  /* 0x00000007070d7223 */ /* 0x000fe2000000000a */
[----:B------:R-:W-:Y:S01]  /*0750*/  MOV R10, RZ ;  /* 0x000000ff000a7202 */ /* 0x000fe20000000f00 */
[----:B------:R-:W-:Y:S01]  /*0760*/  FFMA R9, R23, R23, R18 ;  /* 0x0000001717097223 */ /* 0x000fe20000000012 */
[----:B------:R-:W-:Y:S01]  /*0770*/  MOV R7, RZ ;  /* 0x000000ff00077202 */ /* 0x000fe20000000f00 */
[----:B------:R-:W-:Y:S02]  /*0780*/  FADD R20, R14, R13 ;  /* 0x0000000d0e147221 */ /* 0x000fe40000000000 */
[----:B------:R-:W-:Y:S02]  /*0790*/  FADD R19, R22, R9 ;  /* 0x0000000916137221 */ /* 0x000fe40000000000 */
[----:B------:R-:W-:-:S02]  /*07a0*/  FADD R14, -R14, R20 ;  /* 0x000000140e0e7221 */ /* 0x000fc40000000100 */
[----:B------:R-:W-:Y:S02]  /*07b0*/  FADD R18, -R22, R19 ;  /* 0x0000001316127221 */ /* 0x000fe40000000100 */
[----:B------:R-:W-:Y:S01]  /*07c0*/  FADD R13, R13, -R14 ;  /* 0x8000000e0d0d7221 */ /* 0x000fe20000000000 */
[----:B------:R-:W-:Y:S01]  /*07d0*/  MOV R14, R23 ;  /* 0x00000017000e7202 */ /* 0x000fe20000000f00 */
[----:B------:R-:W-:Y:S01]  /*07e0*/  FADD R18, R9, -R18 ;  /* 0x8000001209127221 */ /* 0x000fe20000000000 */
[----:B------:R-:W-:Y:S07]  /*07f0*/  BRA `(.L_x_143) ;  /* 0x0000007000007947 */ /* 0x000fee0003800000 */
.L_x_142:
[----:B------:R-:W-:Y:S01]  /*0800*/  CS2R R16, SRZ ;  /* 0x0000000000107805 */ /* 0x000fe2000001ff00 */
[----:B------:R-:W-:Y:S01]  /*0810*/  MOV R10, R23 ;  /* 0x00000017000a7202 */ /* 0x000fe20000000f00 */
[----:B------:R-:W-:Y:S01]  /*0820*/  CS2R R14, SRZ ;  /* 0x00000000000e7805 */ /* 0x000fe2000001ff00 */
[----:B------:R-:W-:Y:S02]  /*0830*/  MOV R12, R25 ;  /* 0x00000019000c7202 */ /* 0x000fe40000000f00 */
[----:B------:R-:W-:-:S02]  /*0840*/  MOV R18, RZ ;  /* 0x000000ff00127202 */ /* 0x000fc40000000f00 */
[----:B------:R-:W-:Y:S02]  /*0850*/  MOV R20, RZ ;  /* 0x000000ff00147202 */ /* 0x000fe40000000f00 */
[----:B------:R-:W-:-:S08]  /*0860*/  MOV R13, RZ ;  /* 0x000000ff000d7202 */ /* 0x000fd00000000f00 */
.L_x_143:
[----:B------:R-:W-:Y:S01]  /*0870*/  MOV R9, 0x4 ;  /* 0x0000000400097802 */ /* 0x000fe20000000f00 */
[----:B------:R-:W-:-:S04]  /*0880*/  IMAD R8, R5, c[0x0][0x168], R6 ;  /* 0x00005a0005087a24 */ /* 0x000fc800078e0206 */
[----:B------:R-:W-:-:S10]  /*0890*/  IMAD.WIDE R8, R8, R9, c[0x0][0x160] ;  /* 0x0000580008087625 */ /* 0x000fd400078e0209 */
[----:B------:R0:W5:Y:S01]  /*08a0*/  LDG.E.SYS R5, [R8] ;  /* 0x0000000008057381 */ /* 0x00016200001ee900 */
        /* <DEDUP_REMOVED lines=18> */
[----:B0-----:R-:W-:Y:S05]  /*09d0*/  @!P0 BRA `(.L_x_145) ;  /* 0x000007f000008947 */ /* 0x001fea0003800000 */
.L_x_146:
        /* <DEDUP_REMOVED lines=46> */
[C---:B------:R-:W-:Y:S02]  /*0cc0*/  FADD R18, R13.reuse, R12 ;  /* 0x0000000c0d127221 */ /* 0x040fe40000000000 */
        /* <DEDUP_REMOVED lines=17> */
[----:B------:R-:W-:Y:S02]  /*0de0*/  FADD R17, R20, R21 ;  /* 0x0000001514117221 */ /* 0x000fe40000000000 */
[----:B------:R-:W-:Y:S02]  /*0df0*/  FADD R16, R18, R15 ;  /* 0x0000000f12107221 */ /* 0x000fe40000000000 */
[----:B------:R-:W-:Y:S02]  /*0e00*/  FADD R14, -R20, R17 ;  /* 0x00000011140e7221 */ /* 0x000fe40000000100 */
[----:B------:R-:W-:-:S02]  /*0e10*/  FADD R18, -R18, R16 ;  /* 0x0000001012127221 */ /* 0x000fc40000000100 */
[----:B------:R-:W-:Y:S02]  /*0e20*/  FFMA R20, R17, 8193, -R17 ;  /* 0x4600040011147823 */ /* 0x000fe40000000811 */
[----:B------:R-:W-:Y:S02]  /*0e30*/  FADD R14, R21, -R14 ;  /* 0x8000000e150e7221 */ /* 0x000fe40000000000 */
[----:B------:R-:W-:Y:S02]  /*0e40*/  FADD R15, R15, -R18 ;  /* 0x800000120f0f7221 */ /* 0x000fe40000000000 */
[C---:B------:R-:W-:Y:S02]  /*0e50*/  FFMA R22, R17.reuse, 8193, -R20 ;  /* 0x4600040011167823 */ /* 0x040fe40000000814 */
[C---:B------:R-:W-:Y:S02]  /*0e60*/  FMUL R13, R17.reuse, R14 ;  /* 0x0000000e110d7220 */ /* 0x040fe40000400000 */
[----:B------:R-:W-:-:S02]  /*0e70*/  FMUL R29, R17, R17 ;  /* 0x00000011111d7220 */ /* 0x000fc40000400000 */
[----:B------:R-:W-:Y:S02]  /*0e80*/  FMUL R18, R16, R15 ;  /* 0x0000000f10127220 */ /* 0x000fe40000400000 */
[C---:B------:R-:W-:Y:S02]  /*0e90*/  FADD R27, R17.reuse, -R22 ;  /* 0x80000016111b7221 */ /* 0x040fe40000000000 */
[----:B------:R-:W-:Y:S02]  /*0ea0*/  FFMA R26, R17, R14, R13 ;  /* 0x0000000e111a7223 */ /* 0x000fe4000000000d */
        /* <DEDUP_REMOVED lines=50> */
.L_x_145:
[----:B------:R-:W-:Y:S05]  /*11d0*/  BSYNC B1 ;  /* 0x0000000000017941 */ /* 0x000fea0003800000 */
.L_x_144:
[----:B------:R-:W-:Y:S02]  /*11e0*/  IABS R17, UR4 ;  /* 0x0000000400117c13 */ /* 0x000fe40008000000 */
[C---:B------:R-:W-:Y:S02]  /*11f0*/  ISETP.GT.AND P0, PT, R6.reuse, RZ, PT ;  /* 0x000000ff0600720c */ /* 0x040fe40003f04270 */
[----:B------:R-:W-:Y:S02]  /*1200*/  IADD3 R6, -R6, c[0x0][0x170], RZ ;  /* 0x00005c0006067a10 */ /* 0x000fe40007ffe1ff */
[----:B------:R-:W0:Y:S01]  /*1210*/  I2F.RP R12, R17 ;  /* 0x00000011000c7306 */ /* 0x000e220000209400 */
[----:B-----5:R-:W-:Y:S02]  /*1220*/  SGXT.U32 R10, R5, 0x8 ;  /* 0x00000008050a781a */ /* 0x020fe40000000000 */
[----:B------:R-:W-:Y:S02]  /*1230*/  SEL R6, R6, RZ, P0 ;  /* 0x000000ff06067207 */ /* 0x000fe40000000000 */
[----:B------:R-:W-:-:S02]  /*1240*/  SHF.R.U32.HI R14, RZ, 0x8, R5 ;  /* 0x00000008ff0e7819 */ /* 0x000fc40000011605 */
[C---:B------:R-:W-:Y:S02]  /*1250*/  IADD3 R11, R6.reuse, c[0x0][0x198], RZ ;  /* 0x00006600060b7a10 */ /* 0x040fe40007ffe0ff */
[----:B------:R-:W-:Y:S02]  /*1260*/  ISETP.NE.AND P0, PT, R6, RZ, PT ;  /* 0x000000ff0600720c */ /* 0x000fe40003f05270 */
[----:B------:R-:W-:Y:S01]  /*1270*/  SHF.R.U32.HI R13, RZ, 0x10, R5 ;  /* 0x00000010ff0d7819 */ /* 0x000fe20000011605 */
[----:B------:R-:W-:Y:S01]  /*1280*/  IMAD R6, R2, R11, RZ ;  /* 0x0000000b02067224 */ /* 0x000fe200078e02ff */
[----:B------:R-:W-:Y:S02]  /*1290*/  SGXT.U32 R14, R14, 0x8 ;  /* 0x000000080e0e781a */ /* 0x000fe40000000000 */
[----:B------:R-:W-:Y:S01]  /*12a0*/  SGXT.U32 R13, R13, 0x8 ;  /* 0x000000080d0d781a */ /* 0x000fe20000000000 */
[----:B0-----:R-:W0:Y:S01]  /*12b0*/  MUFU.RCP R12, R12 ;  /* 0x0000000c000c7308 */ /* 0x001e220000001000 */
[----:B------:R-:W-:-:S04]  /*12c0*/  LOP3.LUT R6, R6, 0xff, RZ, 0xc0, !PT ;  /* 0x000000ff06067812 */ /* 0x000fc800078ec0ff */
[----:B------:R-:W-:Y:S02]  /*12d0*/  SEL R6, R6, RZ, P0 ;  /* 0x000000ff06067207 */ /* 0x000fe40000000000 */
[----:B0-----:R-:W-:Y:S01]  /*12e0*/  IADD3 R7, R12, 0xffffffe, RZ ;  /* 0x0ffffffe0c077810 */ /* 0x001fe20007ffe0ff */
[-C--:B------:R-:W-:Y:S02]  /*12f0*/  IMAD R12, R3, R11.reuse, RZ ;  /* 0x0000000b030c7224 */ /* 0x080fe400078e02ff */
[----:B------:R-:W-:-:S03]  /*1300*/  IMAD R11, R4, R11, RZ ;  /* 0x0000000b040b7224 */ /* 0x000fc600078e02ff */
[----:B------:R-:W0:Y:S01]  /*1310*/  F2I.FTZ.U32.TRUNC.NTZ R7, R7 ;  /* 0x0000000700077305 */ /* 0x000e22000021f000 */
[----:B------:R-:W-:Y:S02]  /*1320*/  LOP3.LUT R5, R12, 0xff, RZ, 0xc0, !PT ;  /* 0x000000ff0c057812 */ /* 0x000fe400078ec0ff */
[----:B------:R-:W-:Y:S02]  /*1330*/  LOP3.LUT R12, R11, 0xff, RZ, 0xc0, !PT ;  /* 0x000000ff0b0c7812 */ /* 0x000fe400078ec0ff */
[----:B------:R-:W-:Y:S02]  /*1340*/  SEL R11, R5, RZ, P0 ;  /* 0x000000ff050b7207 */ /* 0x000fe40000000000 */
[----:B------:R-:W-:Y:S02]  /*1350*/  IADD3 R5, R6, UR5, RZ ;  /* 0x0000000506057c10 */ /* 0x000fe4000fffe0ff */
[----:B------:R-:W-:Y:S02]  /*1360*/  SEL R12, R12, RZ, P0 ;  /* 0x000000ff0c0c7207 */ /* 0x000fe40000000000 */
[----:B------:R-:W-:Y:S01]  /*1370*/  IADD3 R11, R11, UR5, RZ ;  /* 0x000000050b0b7c10 */ /* 0x000fe2000fffe0ff */
[----:B------:R-:W-:Y:S01]  /*1380*/  IMAD R5, R10, c[0x0][0x194], R5 ;  /* 0x000065000a057a24 */ /* 0x000fe200078e0205 */
[----:B------:R-:W-:-:S02]  /*1390*/  IADD3 R12, R12, UR5, RZ ;  /* 0x000000050c0c7c10 */ /* 0x000fc4000fffe0ff */
[----:B------:R-:W-:Y:S01]  /*13a0*/  IABS R10, UR4 ;  /* 0x00000004000a7c13 */ /* 0x000fe20008000000 */
[----:B------:R-:W-:Y:S01]  /*13b0*/  IMAD R11, R14, c[0x0][0x194], R11 ;  /* 0x000065000e0b7a24 */ /* 0x000fe200078e020b */
[----:B0-----:R-:W-:Y:S01]  /*13c0*/  IADD3 R15, RZ, -R7, RZ ;  /* 0x80000007ff0f7210 */ /* 0x001fe20007ffe0ff */
[----:B------:R-:W-:Y:S01]  /*13d0*/  IMAD R13, R13, c[0x0][0x194], R12 ;  /* 0x000065000d0d7a24 */ /* 0x000fe200078e020c */
[----:B------:R-:W-:Y:S02]  /*13e0*/  IABS R12, R5 ;  /* 0x00000005000c7213 */ /* 0x000fe40000000000 */
[----:B------:R-:W-:Y:S02]  /*13f0*/  MOV R6, R15 ;  /* 0x0000000f00067202 */ /* 0x000fe40000000f00 */
[----:B------:R-:W-:Y:S02]  /*1400*/  IABS R19, R11 ;  /* 0x0000000b00137213 */ /* 0x000fe40000000000 */
[----:B------:R-:W-:Y:S01]  /*1410*/  IABS R21, R13 ;  /* 0x0000000d00157213 */ /* 0x000fe20000000000 */
[----:B------:R-:W-:Y:S01]  /*1420*/  IMAD R15, R6, R17, RZ ;  /* 0x00000011060f7224 */ /* 0x000fe200078e02ff */
[----:B------:R-:W-:-:S02]  /*1430*/  MOV R6, RZ ;  /* 0x000000ff00067202 */ /* 0x000fc40000000f00 */
[----:B------:R-:W-:Y:S02]  /*1440*/  LOP3.LUT R5, R5, UR4, RZ, 0x3c, !PT ;  /* 0x0000000405057c12 */ /* 0x000fe4000f8e3cff */
[----:B------:R-:W-:Y:S01]  /*1450*/  LOP3.LUT R11, R11, UR4, RZ, 0x3c, !PT ;  /* 0x000000040b0b7c12 */ /* 0x000fe2000f8e3cff */
[----:B------:R-:W-:Y:S01]  /*1460*/  IMAD.HI.U32 R6, R7, R15, R6 ;  /* 0x0000000f07067227 */ /* 0x000fe200078e0006 */
[----:B------:R-:W-:Y:S02]  /*1470*/  IADD3 R15, RZ, -R10, RZ ;  /* 0x8000000aff0f7210 */ /* 0x000fe40007ffe0ff */
[----:B------:R-:W-:Y:S02]  /*1480*/  ISETP.GE.AND P4, PT, R5, RZ, PT ;  /* 0x000000ff0500720c */ /* 0x000fe40003f86270 */
[----:B------:R-:W-:Y:S01]  /*1490*/  LOP3.LUT R13, R13, UR4, RZ, 0x3c, !PT ;  /* 0x000000040d0d7c12 */ /* 0x000fe2000f8e3cff */
[C---:B------:R-:W-:Y:S02]  /*14a0*/  IMAD.HI.U32 R7, R6.reuse, R12, RZ ;  /* 0x0000000c06077227 */ /* 0x040fe400078e00ff */
[----:B------:R-:W-:-:S02]  /*14b0*/  IMAD.HI.U32 R10, R6, R19, RZ ;  /* 0x00000013060a7227 */ /* 0x000fc400078e00ff */
[----:B------:R-:W-:Y:S02]  /*14c0*/  IMAD.HI.U32 R14, R6, R21, RZ ;  /* 0x00000015060e7227 */ /* 0x000fe400078e00ff */
[-C--:B------:R-:W-:Y:S02]  /*14d0*/  IMAD R6, R7, R15.reuse, R12 ;  /* 0x0000000f07067224 */ /* 0x080fe400078e020c */
[-C--:B------:R-:W-:Y:S02]  /*14e0*/  IMAD R12, R10, R15.reuse, R19 ;  /* 0x0000000f0a0c7224 */ /* 0x080fe400078e0213 */
[----:B------:R-:W-:Y:S01]  /*14f0*/  IMAD R15, R14, R15, R21 ;  /* 0x0000000f0e0f7224 */ /* 0x000fe200078e0215 */
[C---:B------:R-:W-:Y:S02]  /*1500*/  ISETP.GT.U32.AND P5, PT, R17.reuse, R6, PT ;  /* 0x000000061100720c */ /* 0x040fe40003fa4070 */
        /* <DEDUP_REMOVED lines=17> */
[----:B------:R-:W-:Y:S02]  /*1620*/  LOP3.LUT R6, RZ, UR4, RZ, 0x33, !PT ;  /* 0x00000004ff067c12 */ /* 0x000fe4000f8e33ff */
[----:B------:R-:W-:Y:S02]  /*1630*/  @!P4 IADD3 R7, -R7, RZ, RZ ;  /* 0x000000ff0707c210 */ /* 0x000fe40007ffe1ff */
[----:B------:R-:W-:-:S02]  /*1640*/  @!P5 IADD3 R10, -R10, RZ, RZ ;  /* 0x000000ff0a0ad210 */ /* 0x000fc40007ffe1ff */
[----:B------:R-:W-:Y:S02]  /*1650*/  @!P6 IADD3 R14, -R14, RZ, RZ ;  /* 0x000000ff0e0ee210 */ /* 0x000fe40007ffe1ff */
[C---:B------:R-:W-:Y:S02]  /*1660*/  SEL R7, R6.reuse, R7, !P0 ;  /* 0x0000000706077207 */ /* 0x040fe40004000000 */
[C---:B------:R-:W-:Y:S02]  /*1670*/  SEL R10, R6.reuse, R10, !P0 ;  /* 0x0000000a060a7207 */ /* 0x040fe40004000000 */
[----:B------:R-:W-:Y:S02]  /*1680*/  SEL R5, R6, R14, !P0 ;  /* 0x0000000e06057207 */ /* 0x000fe40004000000 */
[----:B------:R-:W-:-:S06]  /*1690*/  PRMT R7, R10, 0x7604, R7 ;  /* 0x000076040a077816 */ /* 0x000fcc0000000007 */
[----:B------:R0:W-:Y:S04]  /*16a0*/  STG.E.U8.SYS [R8+0x2], R5 ;  /* 0x0000020508007386 */ /* 0x0001e8000010e100 */
[----:B------:R0:W-:Y:S02]  /*16b0*/  STG.E.U16.SYS [R8], R7 ;  /* 0x0000000708007386 */ /* 0x0001e4000010e500 */
.L_x_141:
[----:B------:R-:W-:Y:S05]  /*16c0*/  BSYNC B0 ;  /* 0x0000000000007941 */ /* 0x000fea0003800000 */
.L_x_140:
[----:B------:R-:W-:-:S04]  /*16d0*/  IADD3 R0, R0, c[0x0][0xc], RZ ;  /* 0x0000030000007a10 */ /* 0x000fc80007ffe0ff */
[----:B------:R-:W-:-:S12]  /*16e0*/  ISETP.GE.U32.AND P0, PT, R0, c[0x0][0x1a0], PT ;  /* 0x0000680000007a0c */ /* 0x000fd80003f06070 */
[----:B------:R-:W-:Y:S05]  /*16f0*/  @!P0 BRA `(.L_x_147) ;  /* 0xffffea1000008947 */ /* 0x000fea000383ffff */
[----:B------:R-:W-:Y:S05]  /*1700*/  EXIT ;  /* 0x000000000000794d */ /* 0x000fea0003800000 */
.L_x_139:
[----:B0-----:R-:W0:Y:S01]  /*1710*/  I2F.U32.RP R8, c[0x0][0x19c] ;  /* 0x0000670000087b06 */ /* 0x001e220000209000 */
[----:B------:R-:W-:Y:S01]  /*1720*/  MOV R6, RZ ;  /* 0x000000ff00067202 */ /* 0x000fe20000000f00 */
[----:B------:R-:W-:Y:S01]  /*1730*/  BSSY B0, `(.L_x_148) ;  /* 0x0000117000007945 */ /* 0x000fe20003800000 */
[----:B0-----:R-:W0:Y:S02]  /*1740*/  MUFU.RCP R8, R8 ;  /* 0x0000000800087308 */ /* 0x001e240000001000 */
[----:B0-----:R-:W-:Y:S02]  /*1750*/  IADD3 R9, R8, 0xffffffe, RZ ;  /* 0x0ffffffe08097810 */ /* 0x001fe40007ffe0ff */
[----:B------:R-:W0:Y:S04]  /*1760*/  S2R R8, SR_TID.Y ;  /* 0x0000000000087919 */ /* 0x000e280000002200 */
[----:B------:R1:W2:Y:S02]  /*1770*/  F2I.FTZ.U32.TRUNC.NTZ R7, R9 ;  /* 0x0000000900077305 */ /* 0x0002a4000021f000 */
[----:B-1----:R-:W-:-:S02]  /*1780*/  LOP3.LUT R9, RZ, c[0x0][0x19c], RZ, 0x33, !PT ;  /* 0x00006700ff097a12 */ /* 0x002fc400078e33ff */
[----:B--2---:R-:W-:-:S05]  /*1790*/  IADD3 R5, RZ, -R7, RZ ;  /* 0x80000007ff057210 */ /* 0x004fca0007ffe0ff */
[----:B------:R-:W-:-:S04]  /*17a0*/  IMAD R5, R5, c[0x0][0x19c], RZ ;  /* 0x0000670005057a24 */ /* 0x000fc800078e02ff */
[----:B------:R-:W-:-:S06]  /*17b0*/  IMAD.HI.U32 R5, R7, R5, R6 ;  /* 0x0000000507057227 */ /* 0x000fcc00078e0006 */
[----:B------:R-:W-:-:S05]  /*17c0*/  IMAD.HI.U32 R5, R5, R0, RZ ;  /* 0x0000000005057227 */ /* 0x000fca00078e00ff */
[----:B------:R-:W-:-:S05]  /*17d0*/  IADD3 R7, -R5, RZ, RZ ;  /* 0x000000ff05077210 */ /* 0x000fca0007ffe1ff */
[----:B------:R-:W-:-:S03]  /*17e0*/  IMAD R6, R7, c[0x0][0x19c], R0 ;  /* 0x0000670007067a24 */ /* 0x000fc600078e0200 */
[----:B------:R-:W1:Y:S02]  /*17f0*/  S2R R7, SR_TID.X ;  /* 0x0000000000077919 */ /* 0x000e640000002100 */
        /* <DEDUP_REMOVED lines=14> */
[----:B------:R-:W0:Y:S01]  /*18e0*/  I2F R7, R6 ;  /* 0x0000000600077306 */ /* 0x000e220000201400 */
[----:B------:R-:W1:Y:S01]  /*18f0*/  I2F R8, R5 ;  /* 0x0000000500087306 */ /* 0x000e620000201400 */
[----:B------:R-:W-:Y:S01]  /*1900*/  MOV R11, c[0x0][0x18c] ;  /* 0x00006300000b7a02 */ /* 0x000fe20000000f00 */
[----:B------:R-:W2:Y:S01]  /*1910*/  LDC.U8 R15, c[0x0][0x1a4] ;  /* 0x00006900ff0f7b82 */ /* 0x000ea20000000000 */
[----:B------:R-:W-:-:S03]  /*1920*/  MOV R18, RZ ;  /* 0x000000ff00127202 */ /* 0x000fc60000000f00 */
[CC--:B0-----:R-:W-:Y:S02]  /*1930*/  FFMA R9, R7.reuse, R11.reuse, c[0x0][0x174] ;  /* 0x00005d0007097623 */ /* 0x0c1fe4000000000b */
[C---:B-1----:R-:W-:Y:S02]  /*1940*/  FFMA R11, R8.reuse, R11, c[0x0][0x17c] ;  /* 0x00005f00080b7623 */ /* 0x042fe4000000000b */
[----:B------:R-:W-:Y:S02]  /*1950*/  FFMA R10, -R7, c[0x0][0x18c], R9 ;  /* 0x00006300070a7a23 */ /* 0x000fe40000000109 */
[----:B------:R-:W-:Y:S02]  /*1960*/  FFMA R14, -R8, c[0x0][0x18c], R11 ;  /* 0x00006300080e7a23 */ /* 0x000fe4000000010b */
[----:B------:R-:W-:Y:S02]  /*1970*/  FADD R12, R9, -R10 ;  /* 0x8000000a090c7221 */ /* 0x000fe40000000000 */
[----:B------:R-:W-:-:S02]  /*1980*/  FADD R13, R11, -R14 ;  /* 0x8000000e0b0d7221 */ /* 0x000fc40000000000 */
[----:B------:R-:W-:Y:S02]  /*1990*/  FADD R14, -R14, c[0x0][0x17c] ;  /* 0x00005f000e0e7621 */ /* 0x000fe40000000100 */
[----:B------:R-:W-:Y:S02]  /*19a0*/  FFMA R13, R8, c[0x0][0x18c], -R13 ;  /* 0x00006300080d7a23 */ /* 0x000fe4000000080d */
[----:B------:R-:W-:Y:S02]  /*19b0*/  FFMA R7, R7, c[0x0][0x18c], -R12 ;  /* 0x0000630007077a23 */ /* 0x000fe4000000080c */
[----:B------:R-:W-:Y:S02]  /*19c0*/  FADD R13, R14, R13 ;  /* 0x0000000d0e0d7221 */ /* 0x000fe40000000000 */
[----:B------:R-:W-:Y:S02]  /*19d0*/  FADD R10, -R10, c[0x0][0x174] ;  /* 0x00005d000a0a7621 */ /* 0x000fe40000000100 */
[----:B------:R-:W-:-:S02]  /*19e0*/  FADD R13, RZ, R13 ;  /* 0x0000000dff0d7221 */ /* 0x000fc40000000000 */
[----:B------:R-:W-:Y:S02]  /*19f0*/  FADD R7, R10, R7 ;  /* 0x000000070a077221 */ /* 0x000fe40000000000 */
[----:B------:R-:W-:Y:S01]  /*1a00*/  FADD R12, R13, c[0x0][0x180] ;  /* 0x000060000d0c7621 */ /* 0x000fe20000000000 */
[----:B--2---:R-:W-:Y:S01]  /*1a10*/  PRMT R13, R15, 0x8880, RZ ;  /* 0x000088800f0d7816 */ /* 0x004fe200000000ff */
[----:B------:R-:W-:Y:S02]  /*1a20*/  FADD R7, RZ, R7 ;  /* 0x00000007ff077221 */ /* 0x000fe40000000000 */
[----:B------:R-:W-:Y:S01]  /*1a30*/  FADD R24, R11, R12 ;  /* 0x0000000c0b187221 */ /* 0x000fe20000000000 */
[----:B------:R-:W-:Y:S01]  /*1a40*/  PRMT R13, R13, 0x7710, RZ ;  /* 0x000077100d0d7816 */ /* 0x000fe200000000ff */
[----:B------:R-:W-:Y:S02]  /*1a50*/  FADD R8, R7, c[0x0][0x178] ;  /* 0x00005e0007087621 */ /* 0x000fe40000000000 */
[----:B------:R-:W-:Y:S01]  /*1a60*/  FADD R7, -R11, R24 ;  /* 0x000000180b077221 */ /* 0x000fe20000000100 */
[----:B------:R-:W-:Y:S01]  /*1a70*/  LOP3.LUT P0, RZ, R13, 0xff, RZ, 0xc0, !PT ;  /* 0x000000ff0dff7812 */ /* 0x000fe2000780c0ff */
[----:B------:R-:W-:-:S02]  /*1a80*/  FADD R10, R9, R8 ;  /* 0x00000008090a7221 */ /* 0x000fc40000000000 */
[----:B------:R-:W-:Y:S02]  /*1a90*/  FADD R7, R12, -R7 ;  /* 0x800000070c077221 */ /* 0x000fe40000000000 */
[----:B------:R-:W-:-:S04]  /*1aa0*/  FADD R9, -R9, R10 ;  /* 0x0000000a09097221 */ /* 0x000fc80000000100 */
[----:B------:R-:W-:-:S03]  /*1ab0*/  FADD R23, R8, -R9 ;  /* 0x8000000908177221 */ /* 0x000fc60000000000 */
[----:B------:R-:W-:Y:S05]  /*1ac0*/  @!P0 BRA `(.L_x_150) ;  /* 0x0000033000008947 */ /* 0x000fea0003800000 */
[C---:B------:R-:W-:Y:S02]  /*1ad0*/  FFMA R8, R24.reuse, 8193, -R24 ;  /* 0x4600040018087823 */ /* 0x040fe40000000818 */
[----:B------:R-:W-:Y:S02]  /*1ae0*/  FMUL R12, R24, R7 ;  /* 0x00000007180c7220 */ /* 0x000fe40000400000 */
[C---:B------:R-:W-:Y:S02]  /*1af0*/  FMUL R13, R10.reuse, R23 ;  /* 0x000000170a0d7220 */ /* 0x040fe40000400000 */
[----:B------:R-:W-:Y:S02]  /*1b00*/  FFMA R9, R10, 8193, -R10 ;  /* 0x460004000a097823 */ /* 0x000fe4000000080a */
[C---:B------:R-:W-:Y:S02]  /*1b10*/  FMUL R11, R24.reuse, R24 ;  /* 0x00000018180b7220 */ /* 0x040fe40000400000 */
[----:B------:R-:W-:-:S02]  /*1b20*/  FFMA R8, R24, 8193, -R8 ;  /* 0x4600040018087823 */ /* 0x000fc40000000808 */
[----:B------:R-:W-:Y:S02]  /*1b30*/  FFMA R14, R24, R7, R12 ;  /* 0x00000007180e7223 */ /* 0x000fe4000000000c */
[C---:B------:R-:W-:Y:S02]  /*1b40*/  FMUL R20, R10.reuse, R10 ;  /* 0x0000000a0a147220 */ /* 0x040fe40000400000 */
[C---:B------:R-:W-:Y:S02]  /*1b50*/  FFMA R19, R10.reuse, R23, R13 ;  /* 0x000000170a137223 */ /* 0x040fe4000000000d */
[----:B------:R-:W-:Y:S02]  /*1b60*/  FFMA R15, R10, 8193, -R9 ;  /* 0x460004000a0f7823 */ /* 0x000fe40000000809 */
[----:B------:R-:W-:Y:S02]  /*1b70*/  FADD R9, R24, -R8 ;  /* 0x8000000818097221 */ /* 0x000fe40000000000 */
[----:B------:R-:W-:-:S02]  /*1b80*/  FFMA R12, R8, R8, -R11 ;  /* 0x00000008080c7223 */ /* 0x000fc4000000080b */
[C---:B------:R-:W-:Y:S02]  /*1b90*/  FADD R16, R11.reuse, R14 ;  /* 0x0000000e0b107221 */ /* 0x040fe40000000000 */
[----:B------:R-:W-:Y:S02]  /*1ba0*/  FADD R21, R20, R19 ;  /* 0x0000001314157221 */ /* 0x000fe40000000000 */
[----:B------:R-:W-:Y:S02]  /*1bb0*/  FFMA R12, R8, R9, R12 ;  /* 0x00000009080c7223 */ /* 0x000fe4000000000c */
[----:B------:R-:W-:Y:S02]  /*1bc0*/  FADD R13, -R11, R16 ;  /* 0x000000100b0d7221 */ /* 0x000fe40000000100 */
[----:B------:R-:W-:Y:S02]  /*1bd0*/  FADD R18, R10, -R15 ;  /* 0x8000000f0a127221 */ /* 0x000fe40000000000 */
[----:B------:R-:W-:-:S02]  /*1be0*/  FFMA R17, R15, R15, -R20 ;  /* 0x0000000f0f117223 */ /* 0x000fc40000000814 */
[----:B------:R-:W-:Y:S02]  /*1bf0*/  FADD R22, -R20, R21 ;  /* 0x0000001514167221 */ /* 0x000fe40000000100 */
[----:B------:R-:W-:Y:S02]  /*1c00*/  FFMA R12, R8, R9, R12 ;  /* 0x00000009080c7223 */ /* 0x000fe4000000000c */
[----:B------:R-:W-:Y:S02]  /*1c10*/  FADD R14, R14, -R13 ;  /* 0x8000000d0e0e7221 */ /* 0x000fe40000000000 */
[----:B------:R-:W-:Y:S02]  /*1c20*/  FADD R8, R16, -R13 ;  /* 0x8000000d10087221 */ /* 0x000fe40000000000 */
[----:B------:R-:W-:Y:S02]  /*1c30*/  FFMA R17, R15, R18, R17 ;  /* 0x000000120f117223 */ /* 0x000fe40000000011 */
[----:B------:R-:W-:-:S02]  /*1c40*/  FADD R13, R21, -R22 ;  /* 0x80000016150d7221 */ /* 0x000fc40000000000 */
[----:B------:R-:W-:Y:S01]  /*1c50*/  FFMA R17, R15, R18, R17 ;  /* 0x000000120f117223 */ /* 0x000fe20000000011 */
[----:B------:R-:W-:Y:S01]  /*1c60*/  MOV R15, R10 ;  /* 0x0000000a000f7202 */ /* 0x000fe20000000f00 */
[----:B------:R-:W-:Y:S01]  /*1c70*/  FADD R19, R19, -R22 ;  /* 0x8000001613137221 */ /* 0x000fe20000000000 */
[----:B------:R-:W-:Y:S01]  /*1c80*/  MOV R10, c[0x0][0x184] ;  /* 0x00006100000a7a02 */ /* 0x000fe20000000f00 */
[----:B------:R-:W-:Y:S01]  /*1c90*/  FADD R20, R20, -R13 ;  /* 0x8000000d14147221 */ /* 0x000fe20000000000 */
[----:B------:R-:W-:Y:S01]  /*1ca0*/  MOV R13, R7 ;  /* 0x00000007000d7202 */ /* 0x000fe20000000f00 */
[----:B------:R-:W-:Y:S02]  /*1cb0*/  FADD R11, R11, -R8 ;  /* 0x800000080b0b7221 */ /* 0x000fe40000000000 */
[----:B------:R-:W-:Y:S02]  /*1cc0*/  FFMA R17, R18, R18, R17 ;  /* 0x0000001212117223 */ /* 0x000fe40000000011 */
[----:B------:R-:W-:-:S02]  /*1cd0*/  FADD R20, R19, R20 ;  /* 0x0000001413147221 */ /* 0x000fc40000000000 */
[----:B------:R-:W-:Y:S02]  /*1ce0*/  FFMA R12, R9, R9, R12 ;  /* 0x00000009090c7223 */ /* 0x000fe4000000000c */
[----:B------:R-:W-:Y:S01]  /*1cf0*/  FADD R11, R14, R11 ;  /* 0x0000000b0e0b7221 */ /* 0x000fe20000000000 */
[----:B------:R-:W-:Y:S01]  /*1d00*/  MOV R14, R24 ;  /* 0x00000018000e7202 */ /* 0x000fe20000000f00 */
[----:B------:R-:W-:Y:S02]  /*1d10*/  FADD R17, R17, R20 ;  /* 0x0000001411117221 */ /* 0x000fe40000000000 */
[----:B------:R-:W-:Y:S01]  /*1d20*/  FADD R12, R12, R11 ;  /* 0x0000000b0c0c7221 */ /* 0x000fe20000000000 */
[----:B------:R-:W-:Y:S01]  /*1d30*/  MOV R11, RZ ;  /* 0x000000ff000b7202 */ /* 0x000fe20000000f00 */
[----:B------:R-:W-:Y:S02]  /*1d40*/  FFMA R8, R23, R23, R17 ;  /* 0x0000001717087223 */ /* 0x000fe40000000011 */
[----:B------:R-:W-:Y:S01]  /*1d50*/  FFMA R9, R7, R7, R12 ;  /* 0x0000000707097223 */ /* 0x000fe2000000000c */
[----:B------:R-:W-:Y:S01]  /*1d60*/  MOV R12, R23 ;  /* 0x00000017000c7202 */ /* 0x000fe20000000f00 */
[----:B------:R-:W-:Y:S01]  /*1d70*/  FADD R18, R21, R8 ;  /* 0x0000000815127221 */ /* 0x000fe20000000000 */
[----:B------:R-:W-:Y:S01]  /*1d80*/  MOV R7, RZ ;  /* 0x000000ff00077202 */ /* 0x000fe20000000f00 */
[----:B------:R-:W-:-:S02]  /*1d90*/  FADD R19, R16, R9 ;  /* 0x0000000910137221 */ /* 0x000fc40000000000 */
[----:B------:R-:W-:Y:S02]  /*1da0*/  FADD R17, -R21, R18 ;  /* 0x0000001215117221 */ /* 0x000fe40000000100 */
[----:B------:R-:W-:Y:S02]  /*1db0*/  FADD R16, -R16, R19 ;  /* 0x0000001310107221 */ /* 0x000fe40000000100 */
[----:B------:R-:W-:Y:S01]  /*1dc0*/  FADD R17, R8, -R17 ;  /* 0x8000001108117221 */ /* 0x000fe20000000000 */
[----:B------:R-:W-:Y:S01]  /*1dd0*/  MOV R8, c[0x0][0x188] ;  /* 0x0000620000087a02 */ /* 0x000fe20000000f00 */
[----:B------:R-:W-:Y:S01]  /*1de0*/  FADD R16, R9, -R16 ;  /* 0x8000001009107221 */ /* 0x000fe20000000000 */
[----:B------:R-:W-:Y:S07]  /*1df0*/  BRA `(.L_x_151) ;  /* 0x0000006000007947 */ /* 0x000fee0003800000 */
.L_x_150:
[----:B------:R-:W-:Y:S01]  /*1e00*/  CS2R R16, SRZ ;  /* 0x0000000000107805 */ /* 0x000fe2000001ff00 */
[----:B------:R-:W-:Y:S01]  /*1e10*/  CS2R R14, SRZ ;  /* 0x00000000000e7805 */ /* 0x000fe2000001ff00 */
[----:B------:R-:W-:Y:S01]  /*1e20*/  MOV R11, R23 ;  /* 0x00000017000b7202 */ /* 0x000fe20000000f00 */
[----:B------:R-:W-:Y:S01]  /*1e30*/  CS2R R12, SRZ ;  /* 0x00000000000c7805 */ /* 0x000fe2000001ff00 */
[----:B------:R-:W-:-:S02]  /*1e40*/  MOV R8, R24 ;  /* 0x0000001800087202 */ /* 0x000fc40000000f00 */
[----:B------:R-:W-:-:S08]  /*1e50*/  MOV R19, RZ ;  /* 0x000000ff00137202 */ /* 0x000fd00000000f00 */
.L_x_151:
        /* <DEDUP_REMOVED lines=19> */
.L_x_154:
[-C--:B------:R-:W-:Y:S01]  /*1f90*/  FMUL R23, R13, R15.reuse ;  /* 0x0000000f0d177220 */ /* 0x080fe20000400000 */
[----:B------:R-:W-:Y:S01]  /*1fa0*/  IADD3 R9, R9, -0x1, RZ ;  /* 0xffffffff09097810 */ /* 0x000fe20007ffe0ff */
[C---:B------:R-:W-:Y:S02]  /*1fb0*/  FFMA R21, R14.reuse, 8193, -R14 ;  /* 0x460004000e157823 */ /* 0x040fe4000000080e */
        /* <DEDUP_REMOVED lines=20> */
[----:B------:R-:W-:Y:S02]  /*2100*/  FADD R14, R21, -R18 ;  /* 0x80000012150e7221 */ /* 0x000fe40000000000 */
[----:B------:R-:W-:Y:S02]  /*2110*/  FFMA R24, R13, R12, R24 ;  /* 0x0000000c0d187223 */ /* 0x000fe40000000018 */
[----:B------:R-:W-:-:S02]  /*2120*/  FADD R15, R21, -R14 ;  /* 0x8000000e150f7221 */ /* 0x000fc40000000000 */
[----:B------:R-:W-:Y:S02]  /*2130*/  FADD R12, R27, R24 ;  /* 0x000000181b0c7221 */ /* 0x000fe40000000000 */
[----:B------:R-:W-:Y:S02]  /*2140*/  FADD R19, -R14, -R19 ;  /* 0x800000130e137221 */ /* 0x000fe40000000100 */
[C---:B------:R-:W-:Y:S02]  /*2150*/  FADD R13, R12.reuse, R12 ;  /* 0x0000000c0c0d7221 */ /* 0x040fe40000000000 */
        /* <DEDUP_REMOVED lines=11> */
[----:B------:R-:W-:Y:S02]  /*2210*/  FADD R14, R27, R14 ;  /* 0x0000000e1b0e7221 */ /* 0x000fe40000000000 */
        /* <DEDUP_REMOVED lines=10> */
[----:B------:R-:W-:Y:S02]  /*22c0*/  FADD R18, -R19, R10 ;  /* 0x0000000a13127221 */ /* 0x000fe40000000100 */
[----:B------:R-:W-:Y:S02]  /*22d0*/  FADD R19, R17, -R15 ;  /* 0x8000000f11137221 */ /* 0x000fe40000000000 */
        /* <DEDUP_REMOVED lines=57> */
[----:B------:R-:W-:Y:S02]  /*2670*/  FADD R23, -R23, R19 ;  /* 0x0000001317177221 */ /* 0x000fe40000000100 */
[----:B------:R-:W-:-:S04]  /*2680*/  FADD R16, -R18, R21 ;  /* 0x0000001512107221 */ /* 0x000fc80000000100 */
[----:B------:R-:W-:Y:S02]  /*2690*/  FADD R17, R21, -R16 ;  /* 0x8000001015117221 */ /* 0x000fe40000000000 */
[----:B------:R-:W-:Y:S02]  /*26a0*/  FADD R16, R19, -R16 ;  /* 0x8000001013107221 */ /* 0x000fe40000000000 */
[----:B------:R-:W-:Y:S02]  /*26b0*/  FADD R25, R18, -R17 ;  /* 0x8000001112197221 */ /* 0x000fe40000000000 */
[----:B------:R-:W-:Y:S02]  /*26c0*/  FADD R17, R29, -R26 ;  /* 0x8000001a1d117221 */ /* 0x000fe40000000000 */
[----:B------:R-:W-:Y:S02]  /*26d0*/  FADD R22, R16, R25 ;  /* 0x0000001910167221 */ /* 0x000fe40000000000 */
[----:B------:R-:W-:-:S02]  /*26e0*/  FADD R16, R20, -R23 ;  /* 0x8000001714107221 */ /* 0x000fc40000000000 */
[----:B------:R-:W-:-:S04]  /*26f0*/  FADD R23, R17, R22 ;  /* 0x0000001611177221 */ /* 0x000fc80000000000 */
[----:B------:R-:W-:-:S04]  /*2700*/  FADD R20, R16, R23 ;  /* 0x0000001710147221 */ /* 0x000fc80000000000 */
[----:B------:R-:W-:-:S04]  /*2710*/  FADD R22, R21, R20 ;  /* 0x0000001415167221 */ /* 0x000fc80000000000 */
[----:B------:R-:W-:-:S04]  /*2720*/  FADD R21, -R21, R22 ;  /* 0x0000001615157221 */ /* 0x000fc80000000100 */
[----:B------:R-:W-:-:S04]  /*2730*/  FADD R21, R20, -R21 ;  /* 0x8000001514157221 */ /* 0x000fc80000000000 */
[----:B------:R-:W-:-:S05]  /*2740*/  FADD R21, R22, R21 ;  /* 0x0000001516157221 */ /* 0x000fca0000000000 */
[----:B------:R-:W-:-:S12]  /*2750*/  FSETP.GEU.AND P0, PT, R21, 4, PT ;  /* 0x408000001500780b */ /* 0x000fd80003f0e000 */
[----:B------:R-:W-:Y:S05]  /*2760*/  @!P0 BRA P1, `(.L_x_154) ;  /* 0xfffff82000008947 */ /* 0x000fea000083ffff */
.L_x_153:
[----:B------:R-:W-:Y:S05]  /*2770*/  BSYNC B1 ;  /* 0x0000000000017941 */ /* 0x000fea0003800000 */
.L_x_152:
[----:B------:R-:W-:Y:S01]  /*2780*/  ISETP.GT.AND P0, PT, R9, RZ, PT ;  /* 0x000000ff0900720c */ /* 0x000fe20003f04270 */
[----:B------:R-:W-:Y:S01]  /*2790*/  IMAD R6, R5, c[0x0][0x168], R6 ;  /* 0x00005a0005067a24 */ /* 0x000fe200078e0206 */
[----:B------:R-:W-:Y:S02]  /*27a0*/  IADD3 R9, -R9, c[0x0][0x170], RZ ;  /* 0x00005c0009097a10 */ /* 0x000fe40007ffe1ff */
[----:B------:R-:W-:Y:S02]  /*27b0*/  PRMT R8, RZ, 0x7610, R8 ;  /* 0x00007610ff087816 */ /* 0x000fe40000000008 */
[----:B------:R-:W-:Y:S02]  /*27c0*/  SEL R11, R9, RZ, P0 ;  /* 0x000000ff090b7207 */ /* 0x000fe40000000000 */
[----:B------:R-:W-:Y:S02]  /*27d0*/  PRMT R9, RZ, 0x7610, R9 ;  /* 0x00007610ff097816 */ /* 0x000fe40000000009 */
[----:B------:R-:W-:-:S02]  /*27e0*/  ISETP.NE.AND P0, PT, R11, RZ, PT ;  /* 0x000000ff0b00720c */ /* 0x000fc40003f05270 */
[----:B------:R-:W-:-:S10]  /*27f0*/  PRMT R7, RZ, 0x7610, R7 ;  /* 0x00007610ff077816 */ /* 0x000fd40000000007 */
[----:B------:R-:W-:-:S05]  /*2800*/  @P0 IADD3 R11, R11, c[0x0][0x198], RZ ;  /* 0x000066000b0b0a10 */ /* 0x000fca0007ffe0ff */
[-C--:B------:R-:W-:Y:S02]  /*2810*/  @P0 IMAD R9, R2, R11.reuse, RZ ;  /* 0x0000000b02090224 */ /* 0x080fe400078e02ff */
[-C--:B------:R-:W-:Y:S02]  /*2820*/  @P0 IMAD R8, R3, R11.reuse, RZ ;  /* 0x0000000b03080224 */ /* 0x080fe400078e02ff */
[----:B------:R-:W-:-:S03]  /*2830*/  @P0 IMAD R7, R4, R11, RZ ;  /* 0x0000000b04070224 */ /* 0x000fc600078e02ff */
[----:B------:R-:W-:Y:S02]  /*2840*/  PRMT R8, R8, 0x7604, R9 ;  /* 0x0000760408087816 */ /* 0x000fe40000000009 */
[----:B------:R-:W-:Y:S02]  /*2850*/  MOV R9, 0x4 ;  /* 0x0000000400097802 */ /* 0x000fe40000000f00 */
[----:B------:R-:W-:-:S03]  /*2860*/  PRMT R8, R7, 0x7054, R8 ;  /* 0x0000705407087816 */ /* 0x000fc60000000008 */
[----:B------:R-:W-:Y:S01]  /*2870*/  IMAD.WIDE R6, R6, R9, c[0x0][0x160] ;  /* 0x0000580006067625 */ /* 0x000fe200078e0209 */
[----:B------:R-:W-:-:S09]  /*2880*/  PRMT R5, RZ, 0x654, R8 ;  /* 0x00000654ff057816 */ /* 0x000fd20000000008 */
[----:B------:R0:W-:Y:S02]  /*2890*/  STG.E.SYS [R6], R5 ;  /* 0x0000000506007386 */ /* 0x0001e4000010e900 */
.L_x_149:
[----:B------:R-:W-:Y:S05]  /*28a0*/  BSYNC B0 ;  /* 0x0000000000007941 */ /* 0x000fea0003800000 */
.L_x_148:
[----:B------:R-:W-:-:S04]  /*28b0*/  IADD3 R0, R0, c[0x0][0xc], RZ ;  /* 0x0000030000007a10 */ /* 0x000fc80007ffe0ff */
[----:B------:R-:W-:-:S12]  /*28c0*/  ISETP.GE.U32.AND P0, PT, R0, c[0x0][0x1a0], PT ;  /* 0x0000680000007a0c */ /* 0x000fd80003f06070 */
[----:B------:R-:W-:Y:S05]  /*28d0*/  @!P0 BRA `(.L_x_139) ;  /* 0xffffee3000008947 */ /* 0x000fea000383ffff */
[----:B------:R-:W-:Y:S05]  /*28e0*/  EXIT ;  /* 0x000000000000794d */ /* 0x000fea0003800000 */
.L_x_155:
[----:B------:R-:W-:-:S00]  /*28f0*/  BRA `(.L_x_155) ;  /* 0xfffffff000007947 */ /* 0x000fc0000383ffff */
.L_x_161:
